	.target	sm_100a

	.elftype	@"ET_EXEC"


//--------------------- .note.nv.tkinfo           --------------------------
	.section	.note.nv.tkinfo,"",@"SHT_NOTE"
	.sectionflags	@"SHF_NOTE_NV_TKINFO"
	.tkinfo
        /*0018*/ 	.word	0x00000002
        /*0030*/ 	.string	""
        /*0030*/ 	.string	"ptxas"
        /*0030*/ 	.string	"Cuda compilation tools, release 13.0, V13.0.88"
        /*0030*/ 	.string	"Build cuda_13.0.r13.0/compiler.36424714_0"
        /*0030*/ 	.string	"-arch sm_100a -m 64 "



//--------------------- .note.nv.cuinfo           --------------------------
	.section	.note.nv.cuinfo,"",@"SHT_NOTE"
	.sectionflags	@"SHF_NOTE_NV_CUINFO"
        /*0018*/ 	.short	0x0002
        /*001a*/ 	.short	0x0064
        /*001c*/ 	.short	0x0082
	.zero		2


//--------------------- .nv.info                  --------------------------
	.section	.nv.info,"",@"SHT_CUDA_INFO"
	.align	4


	//----- nvinfo : EIATTR_REGCOUNT
	.align		4
        /*0000*/ 	.byte	0x04, 0x2f
        /*0002*/ 	.short	(.L_19 - .L_18)
	.align		4
.L_18:
        /*0004*/ 	.word	index@(_ZN7cutlass13device_kernelINS_4gemm6kernel13GemmUniversalIN4cute5tupleIJiiiiEEENS1_10collective13CollectiveMmaINS1_35MainloopSm100TmaUmmaWarpSpecializedILi4ELi2ELi4ENS5_IJNS4_1CILi2EEESB_NSA_ILi1EEEEEEEENS5_IJNSA_ILi64EEESF_SF_EEENS_12float_e4m3_tENS5_IJlSC_lEEESH_SI_NS4_8TiledMMAINS4_8MMA_AtomIJNS4_10MMA_TraitsINS4_19SM100_MMA_F8F6F4_SSEJSH_SH_fSF_SF_NS4_17integral_constantINS4_4UMMA5MajorELSP_0EEESQ_NSN_INSO_7ScaleInELSR_0EEESS_EEEEEENS4_6LayoutINS5_IJSC_SC_SC_EEENS5_IJNSA_ILi0EEESX_SX_EEEEENS5_IJNS4_10UnderscoreES10_S10_EEEEENS4_23SM90_TMA_LOAD_MULTICASTENS4_14ComposedLayoutINS4_7SwizzleILi2ELi4ELi3EEENS4_18smem_ptr_flag_bitsILi8EEENSV_INS5_IJNSA_ILi8EEESF_EEENS5_IJSF_SC_EEEEEEEvNS4_8identityES13_S1D_vS1E_EENS_8epilogue10collective18CollectiveEpilogueINS1G_23Sm100TmaWarpSpecializedILi1ELi1ELi32ELb0ELb0EEEJSG_NS5_IJNSV_ISF_SC_EES1L_EEESH_SI_SH_SI_NS1G_6fusion15FusionCallbacksIS1K_NS1N_17LinearCombinationISH_fSH_fLNS_15FloatRoundStyleE2EEESG_S1M_JEEENS4_5SM1004TMEM4LOAD26SM100_TMEM_LOAD_16dp32b32xENS4_13SM90_TMA_LOADES1D_NS4_39AutoVectorizingCopyWithAssumedAlignmentILi128EEENS4_14SM90_TMA_STOREES1D_S1Z_S1Z_EEEvvEEEEvNT_6ParamsE)
        /*0008*/ 	.word	0x00000059


	//----- nvinfo : EIATTR_FRAME_SIZE
	.align		4
.L_19:
        /*000c*/ 	.byte	0x04, 0x11
        /*000e*/ 	.short	(.L_21 - .L_20)
	.align		4
.L_20:
        /*0010*/ 	.word	index@($__internal_2_$__cuda_sm10x_tcgen05_guardrail_trap_unallocated_columns_being_dealloced)
        /*0014*/ 	.word	0x00000000


	//----- nvinfo : EIATTR_FRAME_SIZE
	.align		4
.L_21:
        /*0018*/ 	.byte	0x04, 0x11
        /*001a*/ 	.short	(.L_23 - .L_22)
	.align		4
.L_22:
        /*001c*/ 	.word	index@($__internal_1_$__cuda_sm10x_tcgen05_guardrail_trap_phase_invalid_during_alloc)
        /*0020*/ 	.word	0x00000000


	//----- nvinfo : EIATTR_FRAME_SIZE
	.align		4
.L_23:
        /*0024*/ 	.byte	0x04, 0x11
        /*0026*/ 	.short	(.L_25 - .L_24)
	.align		4
.L_24:
        /*0028*/ 	.word	index@($__internal_0_$__cuda_sm10x_tcgen05_guardrail_trap_col_being_dealloced_not_returned_by_alloc)
        /*002c*/ 	.word	0x00000000


	//----- nvinfo : EIATTR_FRAME_SIZE
	.align		4
.L_25:
        /*0030*/ 	.byte	0x04, 0x11
        /*0032*/ 	.short	(.L_27 - .L_26)
	.align		4
.L_26:
        /*0034*/ 	.word	index@(_ZN7cutlass13device_kernelINS_4gemm6kernel13GemmUniversalIN4cute5tupleIJiiiiEEENS1_10collective13CollectiveMmaINS1_35MainloopSm100TmaUmmaWarpSpecializedILi4ELi2ELi4ENS5_IJNS4_1CILi2EEESB_NSA_ILi1EEEEEEEENS5_IJNSA_ILi64EEESF_SF_EEENS_12float_e4m3_tENS5_IJlSC_lEEESH_SI_NS4_8TiledMMAINS4_8MMA_AtomIJNS4_10MMA_TraitsINS4_19SM100_MMA_F8F6F4_SSEJSH_SH_fSF_SF_NS4_17integral_constantINS4_4UMMA5MajorELSP_0EEESQ_NSN_INSO_7ScaleInELSR_0EEESS_EEEEEENS4_6LayoutINS5_IJSC_SC_SC_EEENS5_IJNSA_ILi0EEESX_SX_EEEEENS5_IJNS4_10UnderscoreES10_S10_EEEEENS4_23SM90_TMA_LOAD_MULTICASTENS4_14ComposedLayoutINS4_7SwizzleILi2ELi4ELi3EEENS4_18smem_ptr_flag_bitsILi8EEENSV_INS5_IJNSA_ILi8EEESF_EEENS5_IJSF_SC_EEEEEEEvNS4_8identityES13_S1D_vS1E_EENS_8epilogue10collective18CollectiveEpilogueINS1G_23Sm100TmaWarpSpecializedILi1ELi1ELi32ELb0ELb0EEEJSG_NS5_IJNSV_ISF_SC_EES1L_EEESH_SI_SH_SI_NS1G_6fusion15FusionCallbacksIS1K_NS1N_17LinearCombinationISH_fSH_fLNS_15FloatRoundStyleE2EEESG_S1M_JEEENS4_5SM1004TMEM4LOAD26SM100_TMEM_LOAD_16dp32b32xENS4_13SM90_TMA_LOADES1D_NS4_39AutoVectorizingCopyWithAssumedAlignmentILi128EEENS4_14SM90_TMA_STOREES1D_S1Z_S1Z_EEEvvEEEEvNT_6ParamsE)
        /*0038*/ 	.word	0x00000000


	//----- nvinfo : EIATTR_MIN_STACK_SIZE
	.align		4
.L_27:
        /*003c*/ 	.byte	0x04, 0x12
        /*003e*/ 	.short	(.L_29 - .L_28)
	.align		4
.L_28:
        /*0040*/ 	.word	index@(_ZN7cutlass13device_kernelINS_4gemm6kernel13GemmUniversalIN4cute5tupleIJiiiiEEENS1_10collective13CollectiveMmaINS1_35MainloopSm100TmaUmmaWarpSpecializedILi4ELi2ELi4ENS5_IJNS4_1CILi2EEESB_NSA_ILi1EEEEEEEENS5_IJNSA_ILi64EEESF_SF_EEENS_12float_e4m3_tENS5_IJlSC_lEEESH_SI_NS4_8TiledMMAINS4_8MMA_AtomIJNS4_10MMA_TraitsINS4_19SM100_MMA_F8F6F4_SSEJSH_SH_fSF_SF_NS4_17integral_constantINS4_4UMMA5MajorELSP_0EEESQ_NSN_INSO_7ScaleInELSR_0EEESS_EEEEEENS4_6LayoutINS5_IJSC_SC_SC_EEENS5_IJNSA_ILi0EEESX_SX_EEEEENS5_IJNS4_10UnderscoreES10_S10_EEEEENS4_23SM90_TMA_LOAD_MULTICASTENS4_14ComposedLayoutINS4_7SwizzleILi2ELi4ELi3EEENS4_18smem_ptr_flag_bitsILi8EEENSV_INS5_IJNSA_ILi8EEESF_EEENS5_IJSF_SC_EEEEEEEvNS4_8identityES13_S1D_vS1E_EENS_8epilogue10collective18CollectiveEpilogueINS1G_23Sm100TmaWarpSpecializedILi1ELi1ELi32ELb0ELb0EEEJSG_NS5_IJNSV_ISF_SC_EES1L_EEESH_SI_SH_SI_NS1G_6fusion15FusionCallbacksIS1K_NS1N_17LinearCombinationISH_fSH_fLNS_15FloatRoundStyleE2EEESG_S1M_JEEENS4_5SM1004TMEM4LOAD26SM100_TMEM_LOAD_16dp32b32xENS4_13SM90_TMA_LOADES1D_NS4_39AutoVectorizingCopyWithAssumedAlignmentILi128EEENS4_14SM90_TMA_STOREES1D_S1Z_S1Z_EEEvvEEEEvNT_6ParamsE)
        /*0044*/ 	.word	0x00000000
.L_29:


//--------------------- .nv.compat                --------------------------
	.section	.nv.compat,"",@"SHT_CUDA_COMPAT_INFO"
	.align	4
        /*0000*/ 	.byte	0x02, 0x09, 0x01, 0x00, 0x02, 0x02, 0x02, 0x00, 0x02, 0x05, 0x05, 0x00, 0x03, 0x07, 0x01, 0x01
        /*0010*/ 	.byte	0x02, 0x03, 0x01, 0x00, 0x02, 0x06, 0x01, 0x00, 0x04, 0x0b, 0x08, 0x00, 0x09, 0x00, 0x00, 0x00
        /*0020*/ 	.byte	0x00, 0x00, 0x00, 0x00


//--------------------- .nv.info._ZN7cutlass13device_kernelINS_4gemm6kernel13GemmUniversalIN4cute5tupleIJiiiiEEENS1_10collective13CollectiveMmaINS1_35MainloopSm100TmaUmmaWarpSpecializedILi4ELi2ELi4ENS5_IJNS4_1CILi2EEESB_NSA_ILi1EEEEEEEENS5_IJNSA_ILi64EEESF_SF_EEENS_12float_e4m3_tENS5_IJlSC_lEEESH_SI_NS4_8TiledMMAINS4_8MMA_AtomIJNS4_10MMA_TraitsINS4_19SM100_MMA_F8F6F4_SSEJSH_SH_fSF_SF_NS4_17integral_constantINS4_4UMMA5MajorELSP_0EEESQ_NSN_INSO_7ScaleInELSR_0EEESS_EEEEEENS4_6LayoutINS5_IJSC_SC_SC_EEENS5_IJNSA_ILi0EEESX_SX_EEEEENS5_IJNS4_10UnderscoreES10_S10_EEEEENS4_23SM90_TMA_LOAD_MULTICASTENS4_14ComposedLayoutINS4_7SwizzleILi2ELi4ELi3EEENS4_18smem_ptr_flag_bitsILi8EEENSV_INS5_IJNSA_ILi8EEESF_EEENS5_IJSF_SC_EEEEEEEvNS4_8identityES13_S1D_vS1E_EENS_8epilogue10collective18CollectiveEpilogueINS1G_23Sm100TmaWarpSpecializedILi1ELi1ELi32ELb0ELb0EEEJSG_NS5_IJNSV_ISF_SC_EES1L_EEESH_SI_SH_SI_NS1G_6fusion15FusionCallbacksIS1K_NS1N_17LinearCombinationISH_fSH_fLNS_15FloatRoundStyleE2EEESG_S1M_JEEENS4_5SM1004TMEM4LOAD26SM100_TMEM_LOAD_16dp32b32xENS4_13SM90_TMA_LOADES1D_NS4_39AutoVectorizingCopyWithAssumedAlignmentILi128EEENS4_14SM90_TMA_STOREES1D_S1Z_S1Z_EEEvvEEEEvNT_6ParamsE --------------------------
	.section	.nv.info._ZN7cutlass13device_kernelINS_4gemm6kernel13GemmUniversalIN4cute5tupleIJiiiiEEENS1_10collective13CollectiveMmaINS1_35MainloopSm100TmaUmmaWarpSpecializedILi4ELi2ELi4ENS5_IJNS4_1CILi2EEESB_NSA_ILi1EEEEEEEENS5_IJNSA_ILi64EEESF_SF_EEENS_12float_e4m3_tENS5_IJlSC_lEEESH_SI_NS4_8TiledMMAINS4_8MMA_AtomIJNS4_10MMA_TraitsINS4_19SM100_MMA_F8F6F4_SSEJSH_SH_fSF_SF_NS4_17integral_constantINS4_4UMMA5MajorELSP_0EEESQ_NSN_INSO_7ScaleInELSR_0EEESS_EEEEEENS4_6LayoutINS5_IJSC_SC_SC_EEENS5_IJNSA_ILi0EEESX_SX_EEEEENS5_IJNS4_10UnderscoreES10_S10_EEEEENS4_23SM90_TMA_LOAD_MULTICASTENS4_14ComposedLayoutINS4_7SwizzleILi2ELi4ELi3EEENS4_18smem_ptr_flag_bitsILi8EEENSV_INS5_IJNSA_ILi8EEESF_EEENS5_IJSF_SC_EEEEEEEvNS4_8identityES13_S1D_vS1E_EENS_8epilogue10collective18CollectiveEpilogueINS1G_23Sm100TmaWarpSpecializedILi1ELi1ELi32ELb0ELb0EEEJSG_NS5_IJNSV_ISF_SC_EES1L_EEESH_SI_SH_SI_NS1G_6fusion15FusionCallbacksIS1K_NS1N_17LinearCombinationISH_fSH_fLNS_15FloatRoundStyleE2EEESG_S1M_JEEENS4_5SM1004TMEM4LOAD26SM100_TMEM_LOAD_16dp32b32xENS4_13SM90_TMA_LOADES1D_NS4_39AutoVectorizingCopyWithAssumedAlignmentILi128EEENS4_14SM90_TMA_STOREES1D_S1Z_S1Z_EEEvvEEEEvNT_6ParamsE,"",@"SHT_CUDA_INFO"
	.sectionflags	@""
	.align	4


	//----- nvinfo : EIATTR_CUDA_API_VERSION
	.align		4
        /*0000*/ 	.byte	0x04, 0x37
        /*0002*/ 	.short	(.L_31 - .L_30)
.L_30:
        /*0004*/ 	.word	0x00000082


	//----- nvinfo : EIATTR_KPARAM_INFO
	.align		4
.L_31:
        /*0008*/ 	.byte	0x04, 0x17
        /*000a*/ 	.short	(.L_33 - .L_32)
.L_32:
        /*000c*/ 	.word	0x00000000
        /*0010*/ 	.short	0x0000
        /*0012*/ 	.short	0x0000
        /*0014*/ 	.byte	0x00, 0xf0, 0x01, 0x20


	//----- nvinfo : EIATTR_AT_ENTRY_FRAGMENTS
	.align		4
.L_33:
        /*0018*/ 	.byte	0x04, 0x4f
        /*001a*/ 	.short	(.L_35 - .L_34)


	//   ....[0]....
.L_34:
        /*001c*/ 	.word	0x00000006


	//----- nvinfo : EIATTR_RESERVED_SMEM_USED
	.align		4
.L_35:
        /*0020*/ 	.byte	0x01, 0x41
	.zero		2


	//----- nvinfo : EIATTR_SPARSE_MMA_MASK
	.align		4
        /*0024*/ 	.byte	0x03, 0x50
        /*0026*/ 	.short	0x0000


	//----- nvinfo : EIATTR_TCGEN05_1CTA_USED
	.align		4
        /*0028*/ 	.byte	0x01, 0x51
	.zero		2


	//----- nvinfo : EIATTR_MAXREG_COUNT
	.align		4
        /*002c*/ 	.byte	0x03, 0x1b
        /*002e*/ 	.short	0x00ff


	//----- nvinfo : EIATTR_NUM_BARRIERS
	.align		4
        /*0030*/ 	.byte	0x02, 0x4c
        /*0032*/ 	.byte	0x07
	.zero		1


	//----- nvinfo : EIATTR_EXTERNS
	.align		4
        /*0034*/ 	.byte	0x04, 0x0f
        /*0036*/ 	.short	(.L_37 - .L_36)


	//   ....[0]....
	.align		4
.L_36:
        /*0038*/ 	.word	index@(__assertfail)


	//----- nvinfo : EIATTR_MERCURY_ISA_VERSION
	.align		4
.L_37:
        /*003c*/ 	.byte	0x03, 0x5f
        /*003e*/ 	.short	0x0101


	//----- nvinfo : EIATTR_INT_WARP_WIDE_INSTR_OFFSETS
	.align		4
        /*0040*/ 	.byte	0x04, 0x31
        /*0042*/ 	.short	(.L_39 - .L_38)


	//   ....[0]....
.L_38:
        /*0044*/ 	.word	0x00003ce0


	//   ....[1]....
        /*0048*/ 	.word	0x00003d10


	//   ....[2]....
        /*004c*/ 	.word	0x00003d30


	//   ....[3]....
        /*0050*/ 	.word	0x00004860


	//   ....[4]....
        /*0054*/ 	.word	0x00004910


	//----- nvinfo : EIATTR_COOP_GROUP_MASK_REGIDS
	.align		4
.L_39:
        /*0058*/ 	.byte	0x04, 0x29
        /*005a*/ 	.short	(.L_41 - .L_40)


	//   ....[0]....
.L_40:
        /*005c*/ 	.word	0xffffffff


	//   ....[1]....
        /*0060*/ 	.word	0xffffffff


	//   ....[2]....
        /*0064*/ 	.word	0xffffffff


	//   ....[3]....
        /*0068*/ 	.word	0xffffffff


	//   ....[4]....
        /*006c*/ 	.word	0xffffffff


	//   ....[5]....
        /*0070*/ 	.word	0xffffffff


	//   ....[6]....
        /*0074*/ 	.word	0xffffffff


	//   ....[7]....
        /*0078*/ 	.word	0xffffffff


	//   ....[8]....
        /*007c*/ 	.word	0xffffffff


	//   ....[9]....
        /*0080*/ 	.word	0xffffffff


	//   ....[10]....
        /*0084*/ 	.word	0xffffffff


	//   ....[11]....
        /*0088*/ 	.word	0xffffffff


	//   ....[12]....
        /*008c*/ 	.word	0xffffffff


	//   ....[13]....
        /*0090*/ 	.word	0xffffffff


	//----- nvinfo : EIATTR_COOP_GROUP_INSTR_OFFSETS
	.align		4
.L_41:
        /*0094*/ 	.byte	0x04, 0x28
        /*0096*/ 	.short	(.L_43 - .L_42)


	//   ....[0]....
.L_42:
        /*0098*/ 	.word	0x00000080


	//   ....[1]....
        /*009c*/ 	.word	0x000004e0


	//   ....[2]....
        /*00a0*/ 	.word	0x00000690


	//   ....[3]....
        /*00a4*/ 	.word	0x000007d0


	//   ....[4]....
        /*00a8*/ 	.word	0x000008d0


	//   ....[5]....
        /*00ac*/ 	.word	0x00000a40


	//   ....[6]....
        /*00b0*/ 	.word	0x00000be0


	//   ....[7]....
        /*00b4*/ 	.word	0x00000d90


	//   ....[8]....
        /*00b8*/ 	.word	0x00002110


	//   ....[9]....
        /*00bc*/ 	.word	0x00002fb0


	//   ....[10]....
        /*00c0*/ 	.word	0x000031c0


	//   ....[11]....
        /*00c4*/ 	.word	0x000031f0


	//   ....[12]....
        /*00c8*/ 	.word	0x00003bc0


	//   ....[13]....
        /*00cc*/ 	.word	0x00003df0


	//----- nvinfo : EIATTR_VRC_CTA_INIT_COUNT
	.align		4
.L_43:
        /*00d0*/ 	.byte	0x02, 0x4a
        /*00d2*/ 	.byte	0x80
	.zero		1


	//----- nvinfo : EIATTR_SYSCALL_OFFSETS
	.align		4
        /*00d4*/ 	.byte	0x04, 0x46
        /*00d6*/ 	.short	(.L_45 - .L_44)


	//   ....[0]....
.L_44:
        /*00d8*/ 	.word	0x00005480


	//   ....[1]....
        /*00dc*/ 	.word	0x000055c0


	//   ....[2]....
        /*00e0*/ 	.word	0x00005d40


	//----- nvinfo : EIATTR_MBARRIER_INSTR_OFFSETS
	.align		4
.L_45:
        /*00e4*/ 	.byte	0x04, 0x39
        /*00e6*/ 	.short	(.L_47 - .L_46)


	//   ....[0]....
.L_46:
        /*00e8*/ 	.word	0x00000600
        /*00ec*/ 	.word	0x000000ff
        /*00f0*/ 	.word	0x00000000
        /*00f4*/ 	.short	0x0100
        /*00f6*/ 	.byte	0x04
	.zero		1


	//   ....[1]....
        /*00f8*/ 	.word	0x00000610
        /*00fc*/ 	.word	0x000000ff
        /*0100*/ 	.word	0x00000020
        /*0104*/ 	.short	0x0100
        /*0106*/ 	.byte	0x04
	.zero		1


	//   ....[2]....
        /*0108*/ 	.word	0x00000620
        /*010c*/ 	.word	0x000000ff
        /*0110*/ 	.word	0x00000008
        /*0114*/ 	.short	0x0100
        /*0116*/ 	.byte	0x04
	.zero		1


	//   ....[3]....
        /*0118*/ 	.word	0x00000630
        /*011c*/ 	.word	0x000000ff
        /*0120*/ 	.word	0x00000028
        /*0124*/ 	.short	0x0100
        /*0126*/ 	.byte	0x04
	.zero		1


	//   ....[4]....
        /*0128*/ 	.word	0x00000640
        /*012c*/ 	.word	0x000000ff
        /*0130*/ 	.word	0x00000010
        /*0134*/ 	.short	0x0100
        /*0136*/ 	.byte	0x04
	.zero		1


	//   ....[5]....
        /*0138*/ 	.word	0x00000650
        /*013c*/ 	.word	0x000000ff
        /*0140*/ 	.word	0x00000030
        /*0144*/ 	.short	0x0100
        /*0146*/ 	.byte	0x04
	.zero		1


	//   ....[6]....
        /*0148*/ 	.word	0x00000660
        /*014c*/ 	.word	0x000000ff
        /*0150*/ 	.word	0x00000018
        /*0154*/ 	.short	0x0100
        /*0156*/ 	.byte	0x04
	.zero		1


	//   ....[7]....
        /*0158*/ 	.word	0x00000670
        /*015c*/ 	.word	0x000000ff
        /*0160*/ 	.word	0x00000038
        /*0164*/ 	.short	0x0100
        /*0166*/ 	.byte	0x04
	.zero		1


	//   ....[8]....
        /*0168*/ 	.word	0x000007a0
        /*016c*/ 	.word	0x000000ff
        /*0170*/ 	.word	0x00000040
        /*0174*/ 	.short	0x0100
        /*0176*/ 	.byte	0x04
	.zero		1


	//   ....[9]....
        /*0178*/ 	.word	0x000007b0
        /*017c*/ 	.word	0x000000ff
        /*0180*/ 	.word	0x00000048
        /*0184*/ 	.short	0x0100
        /*0186*/ 	.byte	0x04
	.zero		1


	//   ....[10]....
        /*0188*/ 	.word	0x000008a0
        /*018c*/ 	.word	0x000000ff
        /*0190*/ 	.word	0x00000050
        /*0194*/ 	.short	0x0100
        /*0196*/ 	.byte	0x06
	.zero		1


	//   ....[11]....
        /*0198*/ 	.word	0x000008b0
        /*019c*/ 	.word	0x000000ff
        /*01a0*/ 	.word	0x00000058
        /*01a4*/ 	.short	0x0100
        /*01a6*/ 	.byte	0x06
	.zero		1


	//   ....[12]....
        /*01a8*/ 	.word	0x000009f0
        /*01ac*/ 	.word	0x000000ff
        /*01b0*/ 	.word	0x00000060
        /*01b4*/ 	.short	0x0100
        /*01b6*/ 	.byte	0x06
	.zero		1


	//   ....[13]....
        /*01b8*/ 	.word	0x00000a00
        /*01bc*/ 	.word	0x000000ff
        /*01c0*/ 	.word	0x00000070
        /*01c4*/ 	.short	0x0100
        /*01c6*/ 	.byte	0x06
	.zero		1


	//   ....[14]....
        /*01c8*/ 	.word	0x00000a10
        /*01cc*/ 	.word	0x000000ff
        /*01d0*/ 	.word	0x00000068
        /*01d4*/ 	.short	0x0100
        /*01d6*/ 	.byte	0x06
	.zero		1


	//   ....[15]....
        /*01d8*/ 	.word	0x00000a20
        /*01dc*/ 	.word	0x000000ff
        /*01e0*/ 	.word	0x00000078
        /*01e4*/ 	.short	0x0100
        /*01e6*/ 	.byte	0x06
	.zero		1


	//   ....[16]....
        /*01e8*/ 	.word	0x00000b50
        /*01ec*/ 	.word	0x000000ff
        /*01f0*/ 	.word	0x00000080
        /*01f4*/ 	.short	0x0100
        /*01f6*/ 	.byte	0x04
	.zero		1


	//   ....[17]....
        /*01f8*/ 	.word	0x00000b60
        /*01fc*/ 	.word	0x000000ff
        /*0200*/ 	.word	0x000000a0
        /*0204*/ 	.short	0x0100
        /*0206*/ 	.byte	0x04
	.zero		1


	//   ....[18]....
        /*0208*/ 	.word	0x00000b70
        /*020c*/ 	.word	0x000000ff
        /*0210*/ 	.word	0x00000088
        /*0214*/ 	.short	0x0100
        /*0216*/ 	.byte	0x04
	.zero		1


	//   ....[19]....
        /*0218*/ 	.word	0x00000b80
        /*021c*/ 	.word	0x000000ff
        /*0220*/ 	.word	0x000000a8
        /*0224*/ 	.short	0x0100
        /*0226*/ 	.byte	0x04
	.zero		1


	//   ....[20]....
        /*0228*/ 	.word	0x00000b90
        /*022c*/ 	.word	0x000000ff
        /*0230*/ 	.word	0x00000090
        /*0234*/ 	.short	0x0100
        /*0236*/ 	.byte	0x04
	.zero		1


	//   ....[21]....
        /*0238*/ 	.word	0x00000ba0
        /*023c*/ 	.word	0x000000ff
        /*0240*/ 	.word	0x000000b0
        /*0244*/ 	.short	0x0100
        /*0246*/ 	.byte	0x04
	.zero		1


	//   ....[22]....
        /*0248*/ 	.word	0x00000bb0
        /*024c*/ 	.word	0x000000ff
        /*0250*/ 	.word	0x00000098
        /*0254*/ 	.short	0x0100
        /*0256*/ 	.byte	0x04
	.zero		1


	//   ....[23]....
        /*0258*/ 	.word	0x00000bc0
        /*025c*/ 	.word	0x000000ff
        /*0260*/ 	.word	0x000000b8
        /*0264*/ 	.short	0x0100
        /*0266*/ 	.byte	0x04
	.zero		1


	//   ....[24]....
        /*0268*/ 	.word	0x00000cb0
        /*026c*/ 	.word	0x000000ff
        /*0270*/ 	.word	0x000000c0
        /*0274*/ 	.short	0x0100
        /*0276*/ 	.byte	0x04
	.zero		1


	//   ....[25]....
        /*0278*/ 	.word	0x00000cc0
        /*027c*/ 	.word	0x000000ff
        /*0280*/ 	.word	0x000000d0
        /*0284*/ 	.short	0x0100
        /*0286*/ 	.byte	0x04
	.zero		1


	//   ....[26]....
        /*0288*/ 	.word	0x00000cd0
        /*028c*/ 	.word	0x000000ff
        /*0290*/ 	.word	0x000000c8
        /*0294*/ 	.short	0x0100
        /*0296*/ 	.byte	0x04
	.zero		1


	//   ....[27]....
        /*0298*/ 	.word	0x00000ce0
        /*029c*/ 	.word	0x000000ff
        /*02a0*/ 	.word	0x000000d8
        /*02a4*/ 	.short	0x0100
        /*02a6*/ 	.byte	0x04
	.zero		1


	//   ....[28]....
        /*02a8*/ 	.word	0x00001940
        /*02ac*/ 	.word	0x00000000
        /*02b0*/ 	.word	0x000000d0
        /*02b4*/ 	.short	0x010a
        /*02b6*/ 	.byte	0xff
	.zero		1


	//   ....[29]....
        /*02b8*/ 	.word	0x00001970
        /*02bc*/ 	.word	0x00000000
        /*02c0*/ 	.word	0x000000c0
        /*02c4*/ 	.short	0x0101
        /*02c6*/ 	.byte	0xff
	.zero		1


	//   ....[30]....
        /*02c8*/ 	.word	0x00001a50
        /*02cc*/ 	.word	0x000000ff
        /*02d0*/ 	.word	0x00000020
        /*02d4*/ 	.short	0x010a
        /*02d6*/ 	.byte	0x04
	.zero		1


	//   ....[31]....
        /*02d8*/ 	.word	0x00001ad0
        /*02dc*/ 	.word	0x000000ff
        /*02e0*/ 	.word	0x00000020
        /*02e4*/ 	.short	0x010a
        /*02e6*/ 	.byte	0x21
	.zero		1


	//   ....[32]....
        /*02e8*/ 	.word	0x00001c60
        /*02ec*/ 	.word	0x000000ff
        /*02f0*/ 	.word	0x00000020
        /*02f4*/ 	.short	0x010a
        /*02f6*/ 	.byte	0x08
	.zero		1


	//   ....[33]....
        /*02f8*/ 	.word	0x00001da0
        /*02fc*/ 	.word	0x000000ff
        /*0300*/ 	.word	0x00000058
        /*0304*/ 	.short	0x0101
        /*0306*/ 	.byte	0x06
	.zero		1


	//   ....[34]....
        /*0308*/ 	.word	0x00001dc0
        /*030c*/ 	.word	0x000000ff
        /*0310*/ 	.word	0x00000020
        /*0314*/ 	.short	0x010a
        /*0316*/ 	.byte	0x04
	.zero		1


	//   ....[35]....
        /*0318*/ 	.word	0x00001e40
        /*031c*/ 	.word	0x000000ff
        /*0320*/ 	.word	0x00000020
        /*0324*/ 	.short	0x010a
        /*0326*/ 	.byte	0x11
	.zero		1


	//   ....[36]....
        /*0328*/ 	.word	0x00001fd0
        /*032c*/ 	.word	0x000000ff
        /*0330*/ 	.word	0x00000020
        /*0334*/ 	.short	0x010a
        /*0336*/ 	.byte	0x07
	.zero		1


	//   ....[37]....
        /*0338*/ 	.word	0x00002140
        /*033c*/ 	.word	0x00000003
        /*0340*/ 	.word	0x00000060
        /*0344*/ 	.short	0x010a
        /*0346*/ 	.byte	0xff
	.zero		1


	//   ....[38]....
        /*0348*/ 	.word	0x00002290
        /*034c*/ 	.word	0x00000000
        /*0350*/ 	.word	0x00000000
        /*0354*/ 	.short	0x0101
        /*0356*/ 	.byte	0xff
	.zero		1


	//   ....[39]....
        /*0358*/ 	.word	0x00002830
        /*035c*/ 	.word	0x000000ff
        /*0360*/ 	.word	0x00000000
        /*0364*/ 	.short	0x010a
        /*0366*/ 	.byte	0x04
	.zero		1


	//   ....[40]....
        /*0368*/ 	.word	0x000028c0
        /*036c*/ 	.word	0x000000ff
        /*0370*/ 	.word	0x00000000
        /*0374*/ 	.short	0x010a
        /*0376*/ 	.byte	0x05
	.zero		1


	//   ....[41]....
        /*0378*/ 	.word	0x00002950
        /*037c*/ 	.word	0x000000ff
        /*0380*/ 	.word	0x00000000
        /*0384*/ 	.short	0x010a
        /*0386*/ 	.byte	0x05
	.zero		1


	//   ....[42]....
        /*0388*/ 	.word	0x000029f0
        /*038c*/ 	.word	0x00000000
        /*0390*/ 	.word	0x00000000
        /*0394*/ 	.short	0x010a
        /*0396*/ 	.byte	0xff
	.zero		1


	//   ....[43]....
        /*0398*/ 	.word	0x00002b10
        /*039c*/ 	.word	0x00000002
        /*03a0*/ 	.word	0x000000c0
        /*03a4*/ 	.short	0x010a
        /*03a6*/ 	.byte	0xff
	.zero		1


	//   ....[44]....
        /*03a8*/ 	.word	0x00002b80
        /*03ac*/ 	.word	0x00000002
        /*03b0*/ 	.word	0x00000000
        /*03b4*/ 	.short	0x0101
        /*03b6*/ 	.byte	0xff
	.zero		1


	//   ....[45]....
        /*03b8*/ 	.word	0x00002ba0
        /*03bc*/ 	.word	0x000000ff
        /*03c0*/ 	.word	0x00000070
        /*03c4*/ 	.short	0x010a
        /*03c6*/ 	.byte	0x04
	.zero		1


	//   ....[46]....
        /*03c8*/ 	.word	0x00002cc0
        /*03cc*/ 	.word	0x00000002
        /*03d0*/ 	.word	0x00000060
        /*03d4*/ 	.short	0x010a
        /*03d6*/ 	.byte	0xff
	.zero		1


	//   ....[47]....
        /*03d8*/ 	.word	0x00002dc0
        /*03dc*/ 	.word	0x00000002
        /*03e0*/ 	.word	0x00000000
        /*03e4*/ 	.short	0x0101
        /*03e6*/ 	.byte	0xff
	.zero		1


	//   ....[48]....
        /*03e8*/ 	.word	0x00002e50
        /*03ec*/ 	.word	0x000000ff
        /*03f0*/ 	.word	0x00000070
        /*03f4*/ 	.short	0x0106
        /*03f6*/ 	.byte	0x04
	.zero		1


	//   ....[49]....
        /*03f8*/ 	.word	0x00002e70
        /*03fc*/ 	.word	0x000000ff
        /*0400*/ 	.word	0x00000070
        /*0404*/ 	.short	0x010a
        /*0406*/ 	.byte	0x04
	.zero		1


	//   ....[50]....
        /*0408*/ 	.word	0x00002f00
        /*040c*/ 	.word	0x000000ff
        /*0410*/ 	.word	0x00000070
        /*0414*/ 	.short	0x0106
        /*0416*/ 	.byte	0x07
	.zero		1


	//   ....[51]....
        /*0418*/ 	.word	0x00002f40
        /*041c*/ 	.word	0x00000000
        /*0420*/ 	.word	0x00000070
        /*0424*/ 	.short	0x010a
        /*0426*/ 	.byte	0xff
	.zero		1


	//   ....[52]....
        /*0428*/ 	.word	0x00003450
        /*042c*/ 	.word	0x00000000
        /*0430*/ 	.word	0x00000060
        /*0434*/ 	.short	0x010a
        /*0436*/ 	.byte	0xff
	.zero		1


	//   ....[53]....
        /*0438*/ 	.word	0x00003550
        /*043c*/ 	.word	0x00000003
        /*0440*/ 	.word	0x00000000
        /*0444*/ 	.short	0x0101
        /*0446*/ 	.byte	0xff
	.zero		1


	//   ....[54]....
        /*0448*/ 	.word	0x00003560
        /*044c*/ 	.word	0x000000ff
        /*0450*/ 	.word	0x00000000
        /*0454*/ 	.short	0x010a
        /*0456*/ 	.byte	0x04
	.zero		1


	//   ....[55]....
        /*0458*/ 	.word	0x000035e0
        /*045c*/ 	.word	0x000000ff
        /*0460*/ 	.word	0x000000a0
        /*0464*/ 	.short	0x010a
        /*0466*/ 	.byte	0x17
	.zero		1


	//   ....[56]....
        /*0468*/ 	.word	0x000036c0
        /*046c*/ 	.word	0x000000ff
        /*0470*/ 	.word	0x00000000
        /*0474*/ 	.short	0x010a
        /*0476*/ 	.byte	0x05
	.zero		1


	//   ....[57]....
        /*0478*/ 	.word	0x00003800
        /*047c*/ 	.word	0x000000ff
        /*0480*/ 	.word	0x00000000
        /*0484*/ 	.short	0x010a
        /*0486*/ 	.byte	0x04
	.zero		1


	//   ....[58]....
        /*0488*/ 	.word	0x000039f0
        /*048c*/ 	.word	0x000000ff
        /*0490*/ 	.word	0x00000000
        /*0494*/ 	.short	0x010a
        /*0496*/ 	.byte	0x04
	.zero		1


	//   ....[59]....
        /*0498*/ 	.word	0x00003a80
        /*049c*/ 	.word	0x000000ff
        /*04a0*/ 	.word	0x00000000
        /*04a4*/ 	.short	0x010a
        /*04a6*/ 	.byte	0x05
	.zero		1


	//   ....[60]....
        /*04a8*/ 	.word	0x00003b10
        /*04ac*/ 	.word	0x000000ff
        /*04b0*/ 	.word	0x00000000
        /*04b4*/ 	.short	0x010a
        /*04b6*/ 	.byte	0x05
	.zero		1


	//   ....[61]....
        /*04b8*/ 	.word	0x00003ba0
        /*04bc*/ 	.word	0x000000ff
        /*04c0*/ 	.word	0x00000000
        /*04c4*/ 	.short	0x010a
        /*04c6*/ 	.byte	0x04
	.zero		1


	//   ....[62]....
        /*04c8*/ 	.word	0x00004040
        /*04cc*/ 	.word	0x00000007
        /*04d0*/ 	.word	0x00000060
        /*04d4*/ 	.short	0x010a
        /*04d6*/ 	.byte	0xff
	.zero		1


	//   ....[63]....
        /*04d8*/ 	.word	0x000041b0
        /*04dc*/ 	.word	0x00000000
        /*04e0*/ 	.word	0x00000000
        /*04e4*/ 	.short	0x0101
        /*04e6*/ 	.byte	0xff
	.zero		1


	//   ....[64]....
        /*04e8*/ 	.word	0x00004620
        /*04ec*/ 	.word	0x000000ff
        /*04f0*/ 	.word	0x00000058
        /*04f4*/ 	.short	0x010a
        /*04f6*/ 	.byte	0x11
	.zero		1


	//   ....[65]....
        /*04f8*/ 	.word	0x000047a0
        /*04fc*/ 	.word	0x000000ff
        /*0500*/ 	.word	0x00000048
        /*0504*/ 	.short	0x010a
        /*0506*/ 	.byte	0x11
	.zero		1


	//   ....[66]....
        /*0508*/ 	.word	0x000049b0
        /*050c*/ 	.word	0x000000ff
        /*0510*/ 	.word	0x00000040
        /*0514*/ 	.short	0x010b
        /*0516*/ 	.byte	0x11
	.zero		1


	//   ....[67]....
        /*0518*/ 	.word	0x000049c0
        /*051c*/ 	.word	0x000000ff
        /*0520*/ 	.word	0x00000000
        /*0524*/ 	.short	0x0101
        /*0526*/ 	.byte	0x30
	.zero		1


	//   ....[68]....
        /*0528*/ 	.word	0x00004a00
        /*052c*/ 	.word	0x00000000
        /*0530*/ 	.word	0x00000048
        /*0534*/ 	.short	0x010a
        /*0536*/ 	.byte	0xff
	.zero		1


	//   ....[69]....
        /*0538*/ 	.word	0x00004d40
        /*053c*/ 	.word	0x00000003
        /*0540*/ 	.word	0x00000060
        /*0544*/ 	.short	0x010a
        /*0546*/ 	.byte	0xff
	.zero		1


	//   ....[70]....
        /*0548*/ 	.word	0x00004ec0
        /*054c*/ 	.word	0x00000000
        /*0550*/ 	.word	0x00000000
        /*0554*/ 	.short	0x0101
        /*0556*/ 	.byte	0xff
	.zero		1


	//   ....[71]....
        /*0558*/ 	.word	0x00005920
        /*055c*/ 	.word	0x000000ff
        /*0560*/ 	.word	0x00000040
        /*0564*/ 	.short	0x010a
        /*0566*/ 	.byte	0x2c
	.zero		1


	//   ....[72]....
        /*0568*/ 	.word	0x00005930
        /*056c*/ 	.word	0x00000016
        /*0570*/ 	.word	0x00000080
        /*0574*/ 	.short	0x010a
        /*0576*/ 	.byte	0xff
	.zero		1


	//   ....[73]....
        /*0578*/ 	.word	0x00005ae0
        /*057c*/ 	.word	0x000000ff
        /*0580*/ 	.word	0x00000040
        /*0584*/ 	.short	0x010a
        /*0586*/ 	.byte	0x2c
	.zero		1


	//   ....[74]....
        /*0588*/ 	.word	0x00005bc0
        /*058c*/ 	.word	0x000000ff
        /*0590*/ 	.word	0x00000000
        /*0594*/ 	.short	0x0101
        /*0596*/ 	.byte	0x04
	.zero		1


	//   ....[75]....
        /*0598*/ 	.word	0x00005c20
        /*059c*/ 	.word	0x00000016
        /*05a0*/ 	.word	0x00000080
        /*05a4*/ 	.short	0x010a
        /*05a6*/ 	.byte	0xff
	.zero		1


	//   ....[76]....
        /*05a8*/ 	.word	0x00005f90
        /*05ac*/ 	.word	0x000000ff
        /*05b0*/ 	.word	0x00000000
        /*05b4*/ 	.short	0x0101
        /*05b6*/ 	.byte	0x04
	.zero		1


	//   ....[77]....
        /*05b8*/ 	.word	0x00006870
        /*05bc*/ 	.word	0x00000000
        /*05c0*/ 	.word	0x000000d0
        /*05c4*/ 	.short	0x010a
        /*05c6*/ 	.byte	0xff
	.zero		1


	//   ....[78]....
        /*05c8*/ 	.word	0x000068d0
        /*05cc*/ 	.word	0x00000000
        /*05d0*/ 	.word	0x00000020
        /*05d4*/ 	.short	0x010a
        /*05d6*/ 	.byte	0xff
	.zero		1


	//   ....[79]....
        /*05d8*/ 	.word	0x00006930
        /*05dc*/ 	.word	0x00000000
        /*05e0*/ 	.word	0x00000020
        /*05e4*/ 	.short	0x010a
        /*05e6*/ 	.byte	0xff
	.zero		1


	//   ....[80]....
        /*05e8*/ 	.word	0x00006980
        /*05ec*/ 	.word	0x00000003
        /*05f0*/ 	.word	0x00000060
        /*05f4*/ 	.short	0x010a
        /*05f6*/ 	.byte	0xff
	.zero		1


	//   ....[81]....
        /*05f8*/ 	.word	0x000069e0
        /*05fc*/ 	.word	0x00000000
        /*0600*/ 	.word	0x00000000
        /*0604*/ 	.short	0x010a
        /*0606*/ 	.byte	0xff
	.zero		1


	//   ....[82]....
        /*0608*/ 	.word	0x00006a40
        /*060c*/ 	.word	0x00000000
        /*0610*/ 	.word	0x00000000
        /*0614*/ 	.short	0x010a
        /*0616*/ 	.byte	0xff
	.zero		1


	//   ....[83]....
        /*0618*/ 	.word	0x00006aa0
        /*061c*/ 	.word	0x00000000
        /*0620*/ 	.word	0x00000000
        /*0624*/ 	.short	0x010a
        /*0626*/ 	.byte	0xff
	.zero		1


	//   ....[84]....
        /*0628*/ 	.word	0x00006af0
        /*062c*/ 	.word	0x00000002
        /*0630*/ 	.word	0x000000c0
        /*0634*/ 	.short	0x010a
        /*0636*/ 	.byte	0xff
	.zero		1


	//   ....[85]....
        /*0638*/ 	.word	0x00006b50
        /*063c*/ 	.word	0x00000002
        /*0640*/ 	.word	0x00000070
        /*0644*/ 	.short	0x010a
        /*0646*/ 	.byte	0xff
	.zero		1


	//   ....[86]....
        /*0648*/ 	.word	0x00006ba0
        /*064c*/ 	.word	0x00000002
        /*0650*/ 	.word	0x00000060
        /*0654*/ 	.short	0x010a
        /*0656*/ 	.byte	0xff
	.zero		1


	//   ....[87]....
        /*0658*/ 	.word	0x00006c00
        /*065c*/ 	.word	0x00000000
        /*0660*/ 	.word	0x00000070
        /*0664*/ 	.short	0x010a
        /*0666*/ 	.byte	0xff
	.zero		1


	//   ....[88]....
        /*0668*/ 	.word	0x00006c50
        /*066c*/ 	.word	0x00000000
        /*0670*/ 	.word	0x00000060
        /*0674*/ 	.short	0x010a
        /*0676*/ 	.byte	0xff
	.zero		1


	//   ....[89]....
        /*0678*/ 	.word	0x00006cb0
        /*067c*/ 	.word	0x00000002
        /*0680*/ 	.word	0x000000a0
        /*0684*/ 	.short	0x010a
        /*0686*/ 	.byte	0xff
	.zero		1


	//   ....[90]....
        /*0688*/ 	.word	0x00006d10
        /*068c*/ 	.word	0x00000000
        /*0690*/ 	.word	0x00000000
        /*0694*/ 	.short	0x010a
        /*0696*/ 	.byte	0xff
	.zero		1


	//   ....[91]....
        /*0698*/ 	.word	0x00006d70
        /*069c*/ 	.word	0x00000000
        /*06a0*/ 	.word	0x00000000
        /*06a4*/ 	.short	0x010a
        /*06a6*/ 	.byte	0xff
	.zero		1


	//   ....[92]....
        /*06a8*/ 	.word	0x00006dd0
        /*06ac*/ 	.word	0x00000000
        /*06b0*/ 	.word	0x00000000
        /*06b4*/ 	.short	0x010a
        /*06b6*/ 	.byte	0xff
	.zero		1


	//   ....[93]....
        /*06b8*/ 	.word	0x00006e30
        /*06bc*/ 	.word	0x00000000
        /*06c0*/ 	.word	0x00000000
        /*06c4*/ 	.short	0x010a
        /*06c6*/ 	.byte	0xff
	.zero		1


	//   ....[94]....
        /*06c8*/ 	.word	0x00006e90
        /*06cc*/ 	.word	0x00000000
        /*06d0*/ 	.word	0x00000000
        /*06d4*/ 	.short	0x010a
        /*06d6*/ 	.byte	0xff
	.zero		1


	//   ....[95]....
        /*06d8*/ 	.word	0x00006ee0
        /*06dc*/ 	.word	0x00000007
        /*06e0*/ 	.word	0x00000060
        /*06e4*/ 	.short	0x010a
        /*06e6*/ 	.byte	0xff
	.zero		1


	//   ....[96]....
        /*06e8*/ 	.word	0x00006f40
        /*06ec*/ 	.word	0x00000000
        /*06f0*/ 	.word	0x00000058
        /*06f4*/ 	.short	0x010a
        /*06f6*/ 	.byte	0xff
	.zero		1


	//   ....[97]....
        /*06f8*/ 	.word	0x00006fa0
        /*06fc*/ 	.word	0x00000000
        /*0700*/ 	.word	0x00000048
        /*0704*/ 	.short	0x010a
        /*0706*/ 	.byte	0xff
	.zero		1


	//   ....[98]....
        /*0708*/ 	.word	0x00006ff0
        /*070c*/ 	.word	0x00000003
        /*0710*/ 	.word	0x00000060
        /*0714*/ 	.short	0x010a
        /*0716*/ 	.byte	0xff
	.zero		1


	//   ....[99]....
        /*0718*/ 	.word	0x00007050
        /*071c*/ 	.word	0x00000000
        /*0720*/ 	.word	0x00000040
        /*0724*/ 	.short	0x010a
        /*0726*/ 	.byte	0xff
	.zero		1


	//   ....[100]....
        /*0728*/ 	.word	0x000070a0
        /*072c*/ 	.word	0x00000016
        /*0730*/ 	.word	0x00000080
        /*0734*/ 	.short	0x010a
        /*0736*/ 	.byte	0xff
	.zero		1


	//----- nvinfo : EIATTR_NUM_MBARRIERS
	.align		4
.L_47:
        /*0738*/ 	.byte	0x03, 0x38
        /*073a*/ 	.short	0x001c


	//----- nvinfo : EIATTR_EXIT_INSTR_OFFSETS
	.align		4
        /*073c*/ 	.byte	0x04, 0x1c
        /*073e*/ 	.short	(.L_49 - .L_48)


	//   ....[0]....
.L_48:
        /*0740*/ 	.word	0x00002a20


	//   ....[1]....
        /*0744*/ 	.word	0x00002f10


	//   ....[2]....
        /*0748*/ 	.word	0x00002f70


	//   ....[3]....
        /*074c*/ 	.word	0x00003e00


	//   ....[4]....
        /*0750*/ 	.word	0x00004a30


	//   ....[5]....
        /*0754*/ 	.word	0x00004a70


	//   ....[6]....
        /*0758*/ 	.word	0x00006860


	//----- nvinfo : EIATTR_MAX_THREADS
	.align		4
.L_49:
        /*075c*/ 	.byte	0x04, 0x05
        /*075e*/ 	.short	(.L_51 - .L_50)
.L_50:
        /*0760*/ 	.word	0x00000100
        /*0764*/ 	.word	0x00000001
        /*0768*/ 	.word	0x00000001


	//----- nvinfo : EIATTR_CRS_STACK_SIZE
	.align		4
.L_51:
        /*076c*/ 	.byte	0x04, 0x1e
        /*076e*/ 	.short	(.L_53 - .L_52)
.L_52:
        /*0770*/ 	.word	0x00000000


	//----- nvinfo : EIATTR_CBANK_PARAM_SIZE
	.align		4
.L_53:
        /*0774*/ 	.byte	0x03, 0x19
        /*0776*/ 	.short	0x0800


	//----- nvinfo : EIATTR_PARAM_CBANK
	.align		4
        /*0778*/ 	.byte	0x04, 0x0a
        /*077a*/ 	.short	(.L_55 - .L_54)
	.align		4
.L_54:
        /*077c*/ 	.word	index@(.nv.constant0._ZN7cutlass13device_kernelINS_4gemm6kernel13GemmUniversalIN4cute5tupleIJiiiiEEENS1_10collective13CollectiveMmaINS1_35MainloopSm100TmaUmmaWarpSpecializedILi4ELi2ELi4ENS5_IJNS4_1CILi2EEESB_NSA_ILi1EEEEEEEENS5_IJNSA_ILi64EEESF_SF_EEENS_12float_e4m3_tENS5_IJlSC_lEEESH_SI_NS4_8TiledMMAINS4_8MMA_AtomIJNS4_10MMA_TraitsINS4_19SM100_MMA_F8F6F4_SSEJSH_SH_fSF_SF_NS4_17integral_constantINS4_4UMMA5MajorELSP_0EEESQ_NSN_INSO_7ScaleInELSR_0EEESS_EEEEEENS4_6LayoutINS5_IJSC_SC_SC_EEENS5_IJNSA_ILi0EEESX_SX_EEEEENS5_IJNS4_10UnderscoreES10_S10_EEEEENS4_23SM90_TMA_LOAD_MULTICASTENS4_14ComposedLayoutINS4_7SwizzleILi2ELi4ELi3EEENS4_18smem_ptr_flag_bitsILi8EEENSV_INS5_IJNSA_ILi8EEESF_EEENS5_IJSF_SC_EEEEEEEvNS4_8identityES13_S1D_vS1E_EENS_8epilogue10collective18CollectiveEpilogueINS1G_23Sm100TmaWarpSpecializedILi1ELi1ELi32ELb0ELb0EEEJSG_NS5_IJNSV_ISF_SC_EES1L_EEESH_SI_SH_SI_NS1G_6fusion15FusionCallbacksIS1K_NS1N_17LinearCombinationISH_fSH_fLNS_15FloatRoundStyleE2EEESG_S1M_JEEENS4_5SM1004TMEM4LOAD26SM100_TMEM_LOAD_16dp32b32xENS4_13SM90_TMA_LOADES1D_NS4_39AutoVectorizingCopyWithAssumedAlignmentILi128EEENS4_14SM90_TMA_STOREES1D_S1Z_S1Z_EEEvvEEEEvNT_6ParamsE)
        /*0780*/ 	.short	0x0380
        /*0782*/ 	.short	0x0800


	//----- nvinfo : EIATTR_SW_WAR
	.align		4
.L_55:
        /*0784*/ 	.byte	0x04, 0x36
        /*0786*/ 	.short	(.L_57 - .L_56)
.L_56:
        /*0788*/ 	.word	0x00000008
.L_57:


//--------------------- .nv.callgraph             --------------------------
	.section	.nv.callgraph,"",@"SHT_CUDA_CALLGRAPH"
	.align	4
	.sectionentsize	8
	.align		4
        /*0000*/ 	.word	0x00000000
	.align		4
        /*0004*/ 	.word	0xffffffff
	.align		4
        /*0008*/ 	.word	index@(_ZN7cutlass13device_kernelINS_4gemm6kernel13GemmUniversalIN4cute5tupleIJiiiiEEENS1_10collective13CollectiveMmaINS1_35MainloopSm100TmaUmmaWarpSpecializedILi4ELi2ELi4ENS5_IJNS4_1CILi2EEESB_NSA_ILi1EEEEEEEENS5_IJNSA_ILi64EEESF_SF_EEENS_12float_e4m3_tENS5_IJlSC_lEEESH_SI_NS4_8TiledMMAINS4_8MMA_AtomIJNS4_10MMA_TraitsINS4_19SM100_MMA_F8F6F4_SSEJSH_SH_fSF_SF_NS4_17integral_constantINS4_4UMMA5MajorELSP_0EEESQ_NSN_INSO_7ScaleInELSR_0EEESS_EEEEEENS4_6LayoutINS5_IJSC_SC_SC_EEENS5_IJNSA_ILi0EEESX_SX_EEEEENS5_IJNS4_10UnderscoreES10_S10_EEEEENS4_23SM90_TMA_LOAD_MULTICASTENS4_14ComposedLayoutINS4_7SwizzleILi2ELi4ELi3EEENS4_18smem_ptr_flag_bitsILi8EEENSV_INS5_IJNSA_ILi8EEESF_EEENS5_IJSF_SC_EEEEEEEvNS4_8identityES13_S1D_vS1E_EENS_8epilogue10collective18CollectiveEpilogueINS1G_23Sm100TmaWarpSpecializedILi1ELi1ELi32ELb0ELb0EEEJSG_NS5_IJNSV_ISF_SC_EES1L_EEESH_SI_SH_SI_NS1G_6fusion15FusionCallbacksIS1K_NS1N_17LinearCombinationISH_fSH_fLNS_15FloatRoundStyleE2EEESG_S1M_JEEENS4_5SM1004TMEM4LOAD26SM100_TMEM_LOAD_16dp32b32xENS4_13SM90_TMA_LOADES1D_NS4_39AutoVectorizingCopyWithAssumedAlignmentILi128EEENS4_14SM90_TMA_STOREES1D_S1Z_S1Z_EEEvvEEEEvNT_6ParamsE)
	.align		4
        /*000c*/ 	.word	index@(__assertfail)
	.align		4
        /*0010*/ 	.word	0x00000000
	.align		4
        /*0014*/ 	.word	0xfffffffe
	.align		4
        /*0018*/ 	.word	0x00000000
	.align		4
        /*001c*/ 	.word	0xfffffffd
	.align		4
        /*0020*/ 	.word	0x00000000
	.align		4
        /*0024*/ 	.word	0xfffffffc


//--------------------- .nv.constant4             --------------------------
	.section	.nv.constant4,"a",@progbits
	.align	8
	.align		8
.nv.constant4:
        /*0000*/ 	.dword	__assertfail
	.align		8
        /*0008*/ 	.dword	__unnamed_1
	.align		8
        /*0010*/ 	.dword	__unnamed_2
	.align		8
        /*0018*/ 	.dword	_ZN39_INTERNAL_3d5b4b20_4_k_cu_310de226_87174cuda3std3__45__cpo5beginE
	.align		8
        /*0020*/ 	.dword	_ZN39_INTERNAL_3d5b4b20_4_k_cu_310de226_87174cuda3std3__45__cpo3endE
	.align		8
        /*0028*/ 	.dword	_ZN39_INTERNAL_3d5b4b20_4_k_cu_310de226_87174cuda3std3__45__cpo6cbeginE
	.align		8
        /*0030*/ 	.dword	_ZN39_INTERNAL_3d5b4b20_4_k_cu_310de226_87174cuda3std3__45__cpo4cendE
	.align		8
        /*0038*/ 	.dword	_ZN39_INTERNAL_3d5b4b20_4_k_cu_310de226_87174cuda3std3__441_GLOBAL__N__3d5b4b20_4_k_cu_310de226_87176ignoreE
	.align		8
        /*0040*/ 	.dword	_ZN39_INTERNAL_3d5b4b20_4_k_cu_310de226_87174cuda3std3__419piecewise_constructE
	.align		8
        /*0048*/ 	.dword	_ZN39_INTERNAL_3d5b4b20_4_k_cu_310de226_87174cuda3std3__48in_placeE
	.align		8
        /*0050*/ 	.dword	_ZN39_INTERNAL_3d5b4b20_4_k_cu_310de226_87174cuda3std6ranges3__45__cpo4swapE
	.align		8
        /*0058*/ 	.dword	_ZN39_INTERNAL_3d5b4b20_4_k_cu_310de226_87174cuda3std6ranges3__45__cpo9iter_moveE
	.align		8
        /*0060*/ 	.dword	_ZN39_INTERNAL_3d5b4b20_4_k_cu_310de226_87174cute7productE
	.align		8
        /*0068*/ 	.dword	_ZN39_INTERNAL_3d5b4b20_4_k_cu_310de226_87174cute1_E
	.align		8
        /*0070*/ 	.dword	$str$25
	.align		8
        /*0078*/ 	.dword	$str$26
	.align		8
        /*0080*/ 	.dword	$str$27
	.align		8
        /*0088*/ 	.dword	$str$28


//--------------------- .text._ZN7cutlass13device_kernelINS_4gemm6kernel13GemmUniversalIN4cute5tupleIJiiiiEEENS1_10collective13CollectiveMmaINS1_35MainloopSm100TmaUmmaWarpSpecializedILi4ELi2ELi4ENS5_IJNS4_1CILi2EEESB_NSA_ILi1EEEEEEEENS5_IJNSA_ILi64EEESF_SF_EEENS_12float_e4m3_tENS5_IJlSC_lEEESH_SI_NS4_8TiledMMAINS4_8MMA_AtomIJNS4_10MMA_TraitsINS4_19SM100_MMA_F8F6F4_SSEJSH_SH_fSF_SF_NS4_17integral_constantINS4_4UMMA5MajorELSP_0EEESQ_NSN_INSO_7ScaleInELSR_0EEESS_EEEEEENS4_6LayoutINS5_IJSC_SC_SC_EEENS5_IJNSA_ILi0EEESX_SX_EEEEENS5_IJNS4_10UnderscoreES10_S10_EEEEENS4_23SM90_TMA_LOAD_MULTICASTENS4_14ComposedLayoutINS4_7SwizzleILi2ELi4ELi3EEENS4_18smem_ptr_flag_bitsILi8EEENSV_INS5_IJNSA_ILi8EEESF_EEENS5_IJSF_SC_EEEEEEEvNS4_8identityES13_S1D_vS1E_EENS_8epilogue10collective18CollectiveEpilogueINS1G_23Sm100TmaWarpSpecializedILi1ELi1ELi32ELb0ELb0EEEJSG_NS5_IJNSV_ISF_SC_EES1L_EEESH_SI_SH_SI_NS1G_6fusion15FusionCallbacksIS1K_NS1N_17LinearCombinationISH_fSH_fLNS_15FloatRoundStyleE2EEESG_S1M_JEEENS4_5SM1004TMEM4LOAD26SM100_TMEM_LOAD_16dp32b32xENS4_13SM90_TMA_LOADES1D_NS4_39AutoVectorizingCopyWithAssumedAlignmentILi128EEENS4_14SM90_TMA_STOREES1D_S1Z_S1Z_EEEvvEEEEvNT_6ParamsE --------------------------
	.section	.text._ZN7cutlass13device_kernelINS_4gemm6kernel13GemmUniversalIN4cute5tupleIJiiiiEEENS1_10collective13CollectiveMmaINS1_35MainloopSm100TmaUmmaWarpSpecializedILi4ELi2ELi4ENS5_IJNS4_1CILi2EEESB_NSA_ILi1EEEEEEEENS5_IJNSA_ILi64EEESF_SF_EEENS_12float_e4m3_tENS5_IJlSC_lEEESH_SI_NS4_8TiledMMAINS4_8MMA_AtomIJNS4_10MMA_TraitsINS4_19SM100_MMA_F8F6F4_SSEJSH_SH_fSF_SF_NS4_17integral_constantINS4_4UMMA5MajorELSP_0EEESQ_NSN_INSO_7ScaleInELSR_0EEESS_EEEEEENS4_6LayoutINS5_IJSC_SC_SC_EEENS5_IJNSA_ILi0EEESX_SX_EEEEENS5_IJNS4_10UnderscoreES10_S10_EEEEENS4_23SM90_TMA_LOAD_MULTICASTENS4_14ComposedLayoutINS4_7SwizzleILi2ELi4ELi3EEENS4_18smem_ptr_flag_bitsILi8EEENSV_INS5_IJNSA_ILi8EEESF_EEENS5_IJSF_SC_EEEEEEEvNS4_8identityES13_S1D_vS1E_EENS_8epilogue10collective18CollectiveEpilogueINS1G_23Sm100TmaWarpSpecializedILi1ELi1ELi32ELb0ELb0EEEJSG_NS5_IJNSV_ISF_SC_EES1L_EEESH_SI_SH_SI_NS1G_6fusion15FusionCallbacksIS1K_NS1N_17LinearCombinationISH_fSH_fLNS_15FloatRoundStyleE2EEESG_S1M_JEEENS4_5SM1004TMEM4LOAD26SM100_TMEM_LOAD_16dp32b32xENS4_13SM90_TMA_LOADES1D_NS4_39AutoVectorizingCopyWithAssumedAlignmentILi128EEENS4_14SM90_TMA_STOREES1D_S1Z_S1Z_EEEvvEEEEvNT_6ParamsE,"ax",@progbits
	.align	128
.text._ZN7cutlass13device_kernelINS_4gemm6kernel13GemmUniversalIN4cute5tupleIJiiiiEEENS1_10collective13CollectiveMmaINS1_35MainloopSm100TmaUmmaWarpSpecializedILi4ELi2ELi4ENS5_IJNS4_1CILi2EEESB_NSA_ILi1EEEEEEEENS5_IJNSA_ILi64EEESF_SF_EEENS_12float_e4m3_tENS5_IJlSC_lEEESH_SI_NS4_8TiledMMAINS4_8MMA_AtomIJNS4_10MMA_TraitsINS4_19SM100_MMA_F8F6F4_SSEJSH_SH_fSF_SF_NS4_17integral_constantINS4_4UMMA5MajorELSP_0EEESQ_NSN_INSO_7ScaleInELSR_0EEESS_EEEEEENS4_6LayoutINS5_IJSC_SC_SC_EEENS5_IJNSA_ILi0EEESX_SX_EEEEENS5_IJNS4_10UnderscoreES10_S10_EEEEENS4_23SM90_TMA_LOAD_MULTICASTENS4_14ComposedLayoutINS4_7SwizzleILi2ELi4ELi3EEENS4_18smem_ptr_flag_bitsILi8EEENSV_INS5_IJNSA_ILi8EEESF_EEENS5_IJSF_SC_EEEEEEEvNS4_8identityES13_S1D_vS1E_EENS_8epilogue10collective18CollectiveEpilogueINS1G_23Sm100TmaWarpSpecializedILi1ELi1ELi32ELb0ELb0EEEJSG_NS5_IJNSV_ISF_SC_EES1L_EEESH_SI_SH_SI_NS1G_6fusion15FusionCallbacksIS1K_NS1N_17LinearCombinationISH_fSH_fLNS_15FloatRoundStyleE2EEESG_S1M_JEEENS4_5SM1004TMEM4LOAD26SM100_TMEM_LOAD_16dp32b32xENS4_13SM90_TMA_LOADES1D_NS4_39AutoVectorizingCopyWithAssumedAlignmentILi128EEENS4_14SM90_TMA_STOREES1D_S1Z_S1Z_EEEvvEEEEvNT_6ParamsE:
        .type           _ZN7cutlass13device_kernelINS_4gemm6kernel13GemmUniversalIN4cute5tupleIJiiiiEEENS1_10collective13CollectiveMmaINS1_35MainloopSm100TmaUmmaWarpSpecializedILi4ELi2ELi4ENS5_IJNS4_1CILi2EEESB_NSA_ILi1EEEEEEEENS5_IJNSA_ILi64EEESF_SF_EEENS_12float_e4m3_tENS5_IJlSC_lEEESH_SI_NS4_8TiledMMAINS4_8MMA_AtomIJNS4_10MMA_TraitsINS4_19SM100_MMA_F8F6F4_SSEJSH_SH_fSF_SF_NS4_17integral_constantINS4_4UMMA5MajorELSP_0EEESQ_NSN_INSO_7ScaleInELSR_0EEESS_EEEEEENS4_6LayoutINS5_IJSC_SC_SC_EEENS5_IJNSA_ILi0EEESX_SX_EEEEENS5_IJNS4_10UnderscoreES10_S10_EEEEENS4_23SM90_TMA_LOAD_MULTICASTENS4_14ComposedLayoutINS4_7SwizzleILi2ELi4ELi3EEENS4_18smem_ptr_flag_bitsILi8EEENSV_INS5_IJNSA_ILi8EEESF_EEENS5_IJSF_SC_EEEEEEEvNS4_8identityES13_S1D_vS1E_EENS_8epilogue10collective18CollectiveEpilogueINS1G_23Sm100TmaWarpSpecializedILi1ELi1ELi32ELb0ELb0EEEJSG_NS5_IJNSV_ISF_SC_EES1L_EEESH_SI_SH_SI_NS1G_6fusion15FusionCallbacksIS1K_NS1N_17LinearCombinationISH_fSH_fLNS_15FloatRoundStyleE2EEESG_S1M_JEEENS4_5SM1004TMEM4LOAD26SM100_TMEM_LOAD_16dp32b32xENS4_13SM90_TMA_LOADES1D_NS4_39AutoVectorizingCopyWithAssumedAlignmentILi128EEENS4_14SM90_TMA_STOREES1D_S1Z_S1Z_EEEvvEEEEvNT_6ParamsE,@function
        .size           _ZN7cutlass13device_kernelINS_4gemm6kernel13GemmUniversalIN4cute5tupleIJiiiiEEENS1_10collective13CollectiveMmaINS1_35MainloopSm100TmaUmmaWarpSpecializedILi4ELi2ELi4ENS5_IJNS4_1CILi2EEESB_NSA_ILi1EEEEEEEENS5_IJNSA_ILi64EEESF_SF_EEENS_12float_e4m3_tENS5_IJlSC_lEEESH_SI_NS4_8TiledMMAINS4_8MMA_AtomIJNS4_10MMA_TraitsINS4_19SM100_MMA_F8F6F4_SSEJSH_SH_fSF_SF_NS4_17integral_constantINS4_4UMMA5MajorELSP_0EEESQ_NSN_INSO_7ScaleInELSR_0EEESS_EEEEEENS4_6LayoutINS5_IJSC_SC_SC_EEENS5_IJNSA_ILi0EEESX_SX_EEEEENS5_IJNS4_10UnderscoreES10_S10_EEEEENS4_23SM90_TMA_LOAD_MULTICASTENS4_14ComposedLayoutINS4_7SwizzleILi2ELi4ELi3EEENS4_18smem_ptr_flag_bitsILi8EEENSV_INS5_IJNSA_ILi8EEESF_EEENS5_IJSF_SC_EEEEEEEvNS4_8identityES13_S1D_vS1E_EENS_8epilogue10collective18CollectiveEpilogueINS1G_23Sm100TmaWarpSpecializedILi1ELi1ELi32ELb0ELb0EEEJSG_NS5_IJNSV_ISF_SC_EES1L_EEESH_SI_SH_SI_NS1G_6fusion15FusionCallbacksIS1K_NS1N_17LinearCombinationISH_fSH_fLNS_15FloatRoundStyleE2EEESG_S1M_JEEENS4_5SM1004TMEM4LOAD26SM100_TMEM_LOAD_16dp32b32xENS4_13SM90_TMA_LOADES1D_NS4_39AutoVectorizingCopyWithAssumedAlignmentILi128EEENS4_14SM90_TMA_STOREES1D_S1Z_S1Z_EEEvvEEEEvNT_6ParamsE,(.L_x_135 - _ZN7cutlass13device_kernelINS_4gemm6kernel13GemmUniversalIN4cute5tupleIJiiiiEEENS1_10collective13CollectiveMmaINS1_35MainloopSm100TmaUmmaWarpSpecializedILi4ELi2ELi4ENS5_IJNS4_1CILi2EEESB_NSA_ILi1EEEEEEEENS5_IJNSA_ILi64EEESF_SF_EEENS_12float_e4m3_tENS5_IJlSC_lEEESH_SI_NS4_8TiledMMAINS4_8MMA_AtomIJNS4_10MMA_TraitsINS4_19SM100_MMA_F8F6F4_SSEJSH_SH_fSF_SF_NS4_17integral_constantINS4_4UMMA5MajorELSP_0EEESQ_NSN_INSO_7ScaleInELSR_0EEESS_EEEEEENS4_6LayoutINS5_IJSC_SC_SC_EEENS5_IJNSA_ILi0EEESX_SX_EEEEENS5_IJNS4_10UnderscoreES10_S10_EEEEENS4_23SM90_TMA_LOAD_MULTICASTENS4_14ComposedLayoutINS4_7SwizzleILi2ELi4ELi3EEENS4_18smem_ptr_flag_bitsILi8EEENSV_INS5_IJNSA_ILi8EEESF_EEENS5_IJSF_SC_EEEEEEEvNS4_8identityES13_S1D_vS1E_EENS_8epilogue10collective18CollectiveEpilogueINS1G_23Sm100TmaWarpSpecializedILi1ELi1ELi32ELb0ELb0EEEJSG_NS5_IJNSV_ISF_SC_EES1L_EEESH_SI_SH_SI_NS1G_6fusion15FusionCallbacksIS1K_NS1N_17LinearCombinationISH_fSH_fLNS_15FloatRoundStyleE2EEESG_S1M_JEEENS4_5SM1004TMEM4LOAD26SM100_TMEM_LOAD_16dp32b32xENS4_13SM90_TMA_LOADES1D_NS4_39AutoVectorizingCopyWithAssumedAlignmentILi128EEENS4_14SM90_TMA_STOREES1D_S1Z_S1Z_EEEvvEEEEvNT_6ParamsE)
        .other          _ZN7cutlass13device_kernelINS_4gemm6kernel13GemmUniversalIN4cute5tupleIJiiiiEEENS1_10collective13CollectiveMmaINS1_35MainloopSm100TmaUmmaWarpSpecializedILi4ELi2ELi4ENS5_IJNS4_1CILi2EEESB_NSA_ILi1EEEEEEEENS5_IJNSA_ILi64EEESF_SF_EEENS_12float_e4m3_tENS5_IJlSC_lEEESH_SI_NS4_8TiledMMAINS4_8MMA_AtomIJNS4_10MMA_TraitsINS4_19SM100_MMA_F8F6F4_SSEJSH_SH_fSF_SF_NS4_17integral_constantINS4_4UMMA5MajorELSP_0EEESQ_NSN_INSO_7ScaleInELSR_0EEESS_EEEEEENS4_6LayoutINS5_IJSC_SC_SC_EEENS5_IJNSA_ILi0EEESX_SX_EEEEENS5_IJNS4_10UnderscoreES10_S10_EEEEENS4_23SM90_TMA_LOAD_MULTICASTENS4_14ComposedLayoutINS4_7SwizzleILi2ELi4ELi3EEENS4_18smem_ptr_flag_bitsILi8EEENSV_INS5_IJNSA_ILi8EEESF_EEENS5_IJSF_SC_EEEEEEEvNS4_8identityES13_S1D_vS1E_EENS_8epilogue10collective18CollectiveEpilogueINS1G_23Sm100TmaWarpSpecializedILi1ELi1ELi32ELb0ELb0EEEJSG_NS5_IJNSV_ISF_SC_EES1L_EEESH_SI_SH_SI_NS1G_6fusion15FusionCallbacksIS1K_NS1N_17LinearCombinationISH_fSH_fLNS_15FloatRoundStyleE2EEESG_S1M_JEEENS4_5SM1004TMEM4LOAD26SM100_TMEM_LOAD_16dp32b32xENS4_13SM90_TMA_LOADES1D_NS4_39AutoVectorizingCopyWithAssumedAlignmentILi128EEENS4_14SM90_TMA_STOREES1D_S1Z_S1Z_EEEvvEEEEvNT_6ParamsE,@"STO_CUDA_ENTRY STV_DEFAULT"
_ZN7cutlass13device_kernelINS_4gemm6kernel13GemmUniversalIN4cute5tupleIJiiiiEEENS1_10collective13CollectiveMmaINS1_35MainloopSm100TmaUmmaWarpSpecializedILi4ELi2ELi4ENS5_IJNS4_1CILi2EEESB_NSA_ILi1EEEEEEEENS5_IJNSA_ILi64EEESF_SF_EEENS_12float_e4m3_tENS5_IJlSC_lEEESH_SI_NS4_8TiledMMAINS4_8MMA_AtomIJNS4_10MMA_TraitsINS4_19SM100_MMA_F8F6F4_SSEJSH_SH_fSF_SF_NS4_17integral_constantINS4_4UMMA5MajorELSP_0EEESQ_NSN_INSO_7ScaleInELSR_0EEESS_EEEEEENS4_6LayoutINS5_IJSC_SC_SC_EEENS5_IJNSA_ILi0EEESX_SX_EEEEENS5_IJNS4_10UnderscoreES10_S10_EEEEENS4_23SM90_TMA_LOAD_MULTICASTENS4_14ComposedLayoutINS4_7SwizzleILi2ELi4ELi3EEENS4_18smem_ptr_flag_bitsILi8EEENSV_INS5_IJNSA_ILi8EEESF_EEENS5_IJSF_SC_EEEEEEEvNS4_8identityES13_S1D_vS1E_EENS_8epilogue10collective18CollectiveEpilogueINS1G_23Sm100TmaWarpSpecializedILi1ELi1ELi32ELb0ELb0EEEJSG_NS5_IJNSV_ISF_SC_EES1L_EEESH_SI_SH_SI_NS1G_6fusion15FusionCallbacksIS1K_NS1N_17LinearCombinationISH_fSH_fLNS_15FloatRoundStyleE2EEESG_S1M_JEEENS4_5SM1004TMEM4LOAD26SM100_TMEM_LOAD_16dp32b32xENS4_13SM90_TMA_LOADES1D_NS4_39AutoVectorizingCopyWithAssumedAlignmentILi128EEENS4_14SM90_TMA_STOREES1D_S1Z_S1Z_EEEvvEEEEvNT_6ParamsE:
[----:B------:R-:W1:Y:S01]  /*0000*/  LDC R1, c[0x0][0x37c] ;  /* 0x0000df00ff017b82 */ /* 0x000e620000000800 */
[----:B------:R-:W2:Y:S01]  /*0010*/  S2R R76, SR_TID.X ;  /* 0x00000000004c7919 */ /* 0x000ea20000002100 */
[----:B------:R-:W3:Y:S01]  /*0020*/  LDCU.64 UR8, c[0x0][0x890] ;  /* 0x00011200ff0877ac */ /* 0x000ee20008000a00 */
[----:B------:R-:W-:Y:S02]  /*0030*/  PRMT R79, RZ, 0x7610, R79 ;  /* 0x00007610ff4f7816 */ /* 0x000fe4000000004f */
[----:B------:R-:W-:Y:S01]  /*0040*/  ELECT P3, URZ, PT ;  /* 0x0000000000ff782f */ /* 0x000fe20003860000 */
[----:B---3--:R-:W-:-:S04]  /*0050*/  UISETP.NE.U32.AND UP0, UPT, UR8, URZ, UPT ;  /* 0x000000ff0800728c */ /* 0x008fc8000bf05070 */
[----:B------:R-:W-:Y:S01]  /*0060*/  UISETP.NE.AND.EX UP0, UPT, UR9, URZ, UPT, UP0 ;  /* 0x000000ff0900728c */ /* 0x000fe2000bf05300 */
[----:B--2---:R-:W-:-:S05]  /*0070*/  SHF.R.U32.HI R80, RZ, 0x5, R76 ;  /* 0x00000005ff507819 */ /* 0x004fca000001164c */
[----:B------:R-:W2:Y:S02]  /*0080*/  SHFL.IDX PT, R0, R80, RZ, 0x1f ;  /* 0x00001fff50007589 */ /* 0x000ea400000e0000 */
[----:B--2---:R-:W-:Y:S01]  /*0090*/  R2UR UR22, R0 ;  /* 0x00000000001672ca */ /* 0x004fe200000e0000 */
[----:B-1----:R-:W-:-:S14]  /*00a0*/  BRA.U UP0, `(.L_x_0) ;  /* 0x0000000100307547 */ /* 0x002fdc000b800000 */
[----:B------:R-:W1:Y:S02]  /*00b0*/  LDCU.64 UR4, c[0x0][0x888] ;  /* 0x00011100ff0477ac */ /* 0x000e640008000a00 */
[----:B-1----:R-:W-:-:S04]  /*00c0*/  UISETP.NE.U32.AND UP0, UPT, UR4, URZ, UPT ;  /* 0x000000ff0400728c */ /* 0x002fc8000bf05070 */
[----:B------:R-:W-:-:S09]  /*00d0*/  UISETP.NE.AND.EX UP0, UPT, UR5, URZ, UPT, UP0 ;  /* 0x000000ff0500728c */ /* 0x000fd2000bf05300 */
[----:B------:R-:W-:Y:S05]  /*00e0*/  BRA.U !UP0, `(.L_x_1) ;  /* 0x0000000108147547 */ /* 0x000fea000b800000 */
[----:B------:R-:W1:Y:S01]  /*00f0*/  LDC.64 R2, c[0x0][0x888] ;  /* 0x00022200ff027b82 */ /* 0x000e620000000a00 */
[----:B------:R-:W1:Y:S02]  /*0100*/  LDCU.64 UR4, c[0x0][0x358] ;  /* 0x00006b00ff0477ac */ /* 0x000e640008000a00 */
[----:B-1----:R1:W5:Y:S01]  /*0110*/  LDG.E R39, desc[UR4][R2.64] ;  /* 0x0000000402277981 */ /* 0x002362000c1e1900 */
[----:B------:R-:W-:Y:S01]  /*0120*/  HFMA2 R79, -RZ, RZ, 0, 5.9604644775390625e-08 ;  /* 0x00000001ff4f7431 */ /* 0x000fe200000001ff */
[----:B------:R-:W-:Y:S05]  /*0130*/  BRA `(.L_x_0) ;  /* 0x00000000000c7947 */ /* 0x000fea0003800000 */
.L_x_1:
[----:B------:R-:W1:Y:S01]  /*0140*/  LDCU UR4, c[0x0][0x880] ;  /* 0x00011000ff0477ac */ /* 0x000e620008000800 */
[----:B------:R-:W-:Y:S01]  /*0150*/  HFMA2 R79, -RZ, RZ, 0, 5.9604644775390625e-08 ;  /* 0x00000001ff4f7431 */ /* 0x000fe200000001ff */
[----:B-1----:R-:W-:-:S07]  /*0160*/  MOV R39, UR4 ;  /* 0x0000000400277c02 */ /* 0x002fce0008000f00 */
.L_x_0:
[----:B------:R-:W2:Y:S02]  /*0170*/  LDCU.64 UR4, c[0x0][0x8b0] ;  /* 0x00011600ff0477ac */ /* 0x000ea40008000a00 */
[----:B--2---:R-:W-:-:S04]  /*0180*/  UISETP.NE.U32.AND UP0, UPT, UR4, URZ, UPT ;  /* 0x000000ff0400728c */ /* 0x004fc8000bf05070 */
[----:B------:R-:W-:-:S09]  /*0190*/  UISETP.NE.AND.EX UP0, UPT, UR5, URZ, UPT, UP0 ;  /* 0x000000ff0500728c */ /* 0x000fd2000bf05300 */
[----:B------:R-:W-:Y:S05]  /*01a0*/  BRA.U UP0, `(.L_x_2) ;  /* 0x0000000100287547 */ /* 0x000fea000b800000 */
[----:B------:R-:W2:Y:S02]  /*01b0*/  LDCU.64 UR4, c[0x0][0x8a8] ;  /* 0x00011500ff0477ac */ /* 0x000ea40008000a00 */
[----:B--2---:R-:W-:-:S04]  /*01c0*/  UISETP.NE.U32.AND UP0, UPT, UR4, URZ, UPT ;  /* 0x000000ff0400728c */ /* 0x004fc8000bf05070 */
[----:B------:R-:W-:-:S09]  /*01d0*/  UISETP.NE.AND.EX UP0, UPT, UR5, URZ, UPT, UP0 ;  /* 0x000000ff0500728c */ /* 0x000fd2000bf05300 */
[----:B------:R-:W-:Y:S05]  /*01e0*/  BRA.U !UP0, `(.L_x_3) ;  /* 0x0000000108107547 */ /* 0x000fea000b800000 */
[----:B-1----:R-:W1:Y:S01]  /*01f0*/  LDC.64 R2, c[0x0][0x8a8] ;  /* 0x00022a00ff027b82 */ /* 0x002e620000000a00 */
[----:B------:R-:W1:Y:S02]  /*0200*/  LDCU.64 UR4, c[0x0][0x358] ;  /* 0x00006b00ff0477ac */ /* 0x000e640008000a00 */
[----:B-1----:R2:W5:Y:S01]  /*0210*/  LDG.E R38, desc[UR4][R2.64] ;  /* 0x0000000402267981 */ /* 0x002562000c1e1900 */
[----:B------:R-:W-:Y:S05]  /*0220*/  BRA `(.L_x_2) ;  /* 0x0000000000087947 */ /* 0x000fea0003800000 */
.L_x_3:
[----:B------:R-:W2:Y:S02]  /*0230*/  LDCU UR4, c[0x0][0x8a0] ;  /* 0x00011400ff0477ac */ /* 0x000ea40008000800 */
[----:B--2---:R-:W-:Y:S02]  /*0240*/  MOV R38, UR4 ;  /* 0x0000000400267c02 */ /* 0x004fe40008000f00 */
.L_x_2:
[----:B------:R-:W-:Y:S01]  /*0250*/  IMAD.U32 R0, RZ, RZ, UR22 ;  /* 0x00000016ff007e24 */ /* 0x000fe2000f8e00ff */
[----:B------:R-:W-:Y:S04]  /*0260*/  BSSY.RECONVERGENT B0, `(.L_x_4) ;  /* 0x000000c000007945 */ /* 0x000fe80003800200 */
[C---:B------:R-:W-:Y:S02]  /*0270*/  ISETP.NE.OR P1, PT, R0.reuse, 0x1, !P3 ;  /* 0x000000010000780c */ /* 0x040fe40005f25670 */
[----:B------:R-:W-:-:S11]  /*0280*/  ISETP.NE.OR P0, PT, R0, 0x3, !P3 ;  /* 0x000000030000780c */ /* 0x000fd60005f05670 */
[----:B------:R-:W-:Y:S05]  /*0290*/  @P1 BRA `(.L_x_5) ;  /* 0x0000000000201947 */ /* 0x000fea0003800000 */
[----:B------:R-:W3:Y:S02]  /*02a0*/  LDCU.64 UR4, c[0x0][0x348] ;  /* 0x00006900ff0477ac */ /* 0x000ee40008000a00 */
[----:B---3--:R-:W-:Y:S02]  /*02b0*/  UIADD3 UR6, UP1, UPT, UR4, 0x80, URZ ;  /* 0x0000008004067890 */ /* 0x008fe4000ff3e0ff */
[----:B------:R-:W-:Y:S02]  /*02c0*/  UIADD3 UR4, UP0, UPT, UR4, 0x180, URZ ;  /* 0x0000018004047890 */ /* 0x000fe4000ff1e0ff */
[----:B------:R-:W-:Y:S02]  /*02d0*/  UIADD3.X UR7, UPT, UPT, URZ, UR5, URZ, UP1, !UPT ;  /* 0x00000005ff077290 */ /* 0x000fe40008ffe4ff */
[----:B------:R-:W-:-:S07]  /*02e0*/  UIADD3.X UR5, UPT, UPT, URZ, UR5, URZ, UP0, !UPT ;  /* 0x00000005ff057290 */ /* 0x000fce00087fe4ff */
[----:B------:R3:W-:Y:S02]  /*02f0*/  UTMACCTL.PF [UR6] ;  /* 0x00000000060079b9 */ /* 0x0007e40008040000 */
[----:B------:R3:W-:Y:S02]  /*0300*/  UTMACCTL.PF [UR4] ;  /* 0x00000000040079b9 */ /* 0x0007e40008040000 */
[----:B---3--:R-:W-:Y:S01]  /*0310*/  NOP ;  /* 0x0000000000007918 */ /* 0x008fe20000000000 */
.L_x_5:
[----:B------:R-:W-:Y:S05]  /*0320*/  BSYNC.RECONVERGENT B0 ;  /* 0x0000000000007941 */ /* 0x000fea0003800200 */
.L_x_4:
[----:B------:R-:W-:Y:S04]  /*0330*/  BSSY.RECONVERGENT B0, `(.L_x_6) ;  /* 0x000000a000007945 */ /* 0x000fe80003800200 */
        /* <DEDUP_REMOVED lines=9> */
.L_x_7:
[----:B------:R-:W-:Y:S05]  /*03d0*/  BSYNC.RECONVERGENT B0 ;  /* 0x0000000000007941 */ /* 0x000fea0003800200 */
.L_x_6:
[----:B------:R-:W3:Y:S01]  /*03e0*/  LDCU.64 UR4, c[0x0][0x888] ;  /* 0x00011100ff0477ac */ /* 0x000ee20008000a00 */
[----:B------:R-:W-:Y:S02]  /*03f0*/  UISETP.EQ.U32.AND UP1, UPT, UR8, URZ, UPT ;  /* 0x000000ff0800728c */ /* 0x000fe4000bf22070 */
[----:B------:R-:W-:Y:S02]  /*0400*/  UPLOP3.LUT UP3, UPT, UPT, UPT, UPT, 0x80, 0x8 ;  /* 0x000000000008789c */ /* 0x000fe40003f6f070 */
[----:B---3--:R-:W-:-:S04]  /*0410*/  UISETP.NE.U32.AND UP0, UPT, UR4, URZ, UPT ;  /* 0x000000ff0400728c */ /* 0x008fc8000bf05070 */
[----:B------:R-:W-:-:S04]  /*0420*/  UISETP.NE.AND.EX UP0, UPT, UR5, URZ, UPT, UP0 ;  /* 0x000000ff0500728c */ /* 0x000fc8000bf05300 */
[----:B------:R-:W-:-:S04]  /*0430*/  UISETP.EQ.OR.EX UP2, UPT, UR9, URZ, !UP0, UP1 ;  /* 0x000000ff0900728c */ /* 0x000fc8000c742710 */
[----:B------:R-:W-:-:S05]  /*0440*/  UP2UR UR61, UPR, URZ, 0x4 ;  /* 0x00000004ff3d7883 */ /* 0x000fca0008000000 */
[----:B------:R-:W-:Y:S07]  /*0450*/  BRA.U !UP2, `(.L_x_8) ;  /* 0x000000010a207547 */ /* 0x000fee000b800000 */
[----:B------:R-:W-:Y:S01]  /*0460*/  UISETP.NE.U32.AND UP1, UPT, UR8, URZ, UPT ;  /* 0x000000ff0800728c */ /* 0x000fe2000bf25070 */
[----:B-----5:R-:W-:Y:S01]  /*0470*/  FSETP.NEU.AND P0, PT, R39, RZ, PT ;  /* 0x000000ff2700720b */ /* 0x020fe20003f0d000 */
[----:B------:R-:W-:Y:S02]  /*0480*/  USEL UR4, URZ, 0xffffffff, UP0 ;  /* 0xffffffffff047887 */ /* 0x000fe40008000000 */
[----:B------:R-:W-:-:S10]  /*0490*/  UISETP.NE.AND.EX UP1, UPT, UR9, URZ, UPT, UP1 ;  /* 0x000000ff0900728c */ /* 0x000fd4000bf25310 */
[----:B------:R-:W-:Y:S01]  /*04a0*/  VOTEU.ANY UP0, P0 ;  /* 0x0000000000ff7886 */ /* 0x000fe20000000100 */
[----:B------:R-:W-:-:S04]  /*04b0*/  @!UP1 USEL UR4, URZ, 0xffffffff, UP0 ;  /* 0xffffffffff049887 */ /* 0x000fc80008000000 */
[----:B------:R-:W-:-:S04]  /*04c0*/  ULOP3.LUT UR4, UR4, 0x1, URZ, 0xc0, !UPT ;  /* 0x0000000104047892 */ /* 0x000fc8000f8ec0ff */
[----:B------:R-:W-:-:S11]  /*04d0*/  UISETP.NE.U32.AND UP3, UPT, UR4, 0x1, UPT ;  /* 0x000000010400788c */ /* 0x000fd6000bf65070 */
.L_x_8:
[----:B-12---:R-:W1:Y:S01]  /*04e0*/  SHFL.IDX PT, R2, R80, RZ, 0x1f ;  /* 0x00001fff50027589 */ /* 0x006e6200000e0000 */
[----:B------:R-:W-:-:S04]  /*04f0*/  UISETP.NE.AND UP0, UPT, UR22, 0x2, UPT ;  /* 0x000000021600788c */ /* 0x000fc8000bf05270 */
[----:B------:R-:W-:Y:S01]  /*0500*/  USEL UR34, URZ, 0x1, UP0 ;  /* 0x00000001ff227887 */ /* 0x000fe20008000000 */
[----:B-1----:R-:W-:-:S13]  /*0510*/  ISETP.NE.AND P0, PT, R2, RZ, PT ;  /* 0x000000ff0200720c */ /* 0x002fda0003f05270 */
[----:B------:R-:W-:Y:S05]  /*0520*/  @P0 BRA `(.L_x_9) ;  /* 0x0000000000580947 */ /* 0x000fea0003800000 */
[----:B------:R-:W1:Y:S01]  /*0530*/  S2UR UR4, SR_CgaCtaId ;  /* 0x00000000000479c3 */ /* 0x000e620000008800 */
[----:B------:R-:W-:Y:S01]  /*0540*/  UMOV UR5, 0x400 ;  /* 0x0000040000057882 */ /* 0x000fe20000000000 */
[----:B------:R-:W-:Y:S01]  /*0550*/  UMOV UR8, 0x1 ;  /* 0x0000000100087882 */ /* 0x000fe20000000000 */
[----:B------:R-:W-:Y:S01]  /*0560*/  UMOV UR6, 0x3 ;  /* 0x0000000300067882 */ /* 0x000fe20000000000 */
[----:B------:R-:W-:-:S04]  /*0570*/  UIADD3 UR8, UPT, UPT, -UR8, 0x100000, URZ ;  /* 0x0010000008087890 */ /* 0x000fc8000fffe1ff */
[----:B------:R-:W-:Y:S02]  /*0580*/  USHF.L.U32 UR9, UR8, 0xb, URZ ;  /* 0x0000000b08097899 */ /* 0x000fe400080006ff */
[----:B------:R-:W-:Y:S02]  /*0590*/  USHF.L.U32 UR8, UR8, 0x1, URZ ;  /* 0x0000000108087899 */ /* 0x000fe400080006ff */
[----:B------:R-:W-:-:S04]  /*05a0*/  UIADD3 UR6, UPT, UPT, -UR6, 0x100000, URZ ;  /* 0x0010000006067890 */ /* 0x000fc8000fffe1ff */
[----:B------:R-:W-:Y:S02]  /*05b0*/  USHF.L.U32 UR7, UR6, 0xb, URZ ;  /* 0x0000000b06077899 */ /* 0x000fe400080006ff */
[----:B------:R-:W-:Y:S01]  /*05c0*/  USHF.L.U32 UR6, UR6, 0x1, URZ ;  /* 0x0000000106067899 */ /* 0x000fe200080006ff */
[----:B------:R-:W-:Y:S01]  /*05d0*/  ELECT P0, URZ, PT ;  /* 0x0000000000ff782f */ /* 0x000fe20003800000 */
[----:B-1----:R-:W-:Y:S01]  /*05e0*/  ULEA UR4, UR4, UR5, 0x18 ;  /* 0x0000000504047291 */ /* 0x002fe2000f8ec0ff */
[----:B------:R-:W1:Y:S11]  /*05f0*/  FENCE.VIEW.ASYNC.S ;  /* 0x00000000000073c6 */ /* 0x000e760000000000 */
[----:B-1----:R1:W2:Y:S01]  /*0600*/  SYNCS.EXCH.64 URZ, [UR4], UR8 ;  /* 0x0000000804ff75b2 */ /* 0x0022a20008000100 */
[----:B------:R1:W3:Y:S01]  /*0610*/  SYNCS.EXCH.64 URZ, [UR4+0x20], UR6 ;  /* 0x0000200604ff75b2 */ /* 0x0002e20008000100 */
[----:B------:R1:W4:Y:S01]  /*0620*/  SYNCS.EXCH.64 URZ, [UR4+0x8], UR8 ;  /* 0x0000080804ff75b2 */ /* 0x0003220008000100 */
[----:B------:R1:W1:Y:S01]  /*0630*/  SYNCS.EXCH.64 URZ, [UR4+0x28], UR6 ;  /* 0x0000280604ff75b2 */ /* 0x0002620008000100 */
[----:B------:R1:W1:Y:S01]  /*0640*/  SYNCS.EXCH.64 URZ, [UR4+0x10], UR8 ;  /* 0x0000100804ff75b2 */ /* 0x0002620008000100 */
[----:B------:R1:W1:Y:S01]  /*0650*/  SYNCS.EXCH.64 URZ, [UR4+0x30], UR6 ;  /* 0x0000300604ff75b2 */ /* 0x0002620008000100 */
[----:B------:R1:W1:Y:S01]  /*0660*/  SYNCS.EXCH.64 URZ, [UR4+0x18], UR8 ;  /* 0x0000180804ff75b2 */ /* 0x0002620008000100 */
[----:B------:R1:W1:Y:S01]  /*0670*/  SYNCS.EXCH.64 URZ, [UR4+0x38], UR6 ;  /* 0x0000380604ff75b2 */ /* 0x0002620008000100 */
[----:B------:R-:W-:Y:S01]  /*0680*/  NOP ;  /* 0x0000000000007918 */ /* 0x000fe20000000000 */
.L_x_9:
[----:B------:R-:W2:Y:S01]  /*0690*/  SHFL.IDX PT, R2, R80, RZ, 0x1f ;  /* 0x00001fff50027589 */ /* 0x000ea200000e0000 */
[----:B------:R-:W-:Y:S01]  /*06a0*/  NOP ;  /* 0x0000000000007918 */ /* 0x000fe20000000000 */
[----:B--2---:R-:W-:-:S13]  /*06b0*/  ISETP.NE.AND P0, PT, R2, 0x1, PT ;  /* 0x000000010200780c */ /* 0x004fda0003f05270 */
[----:B------:R-:W-:Y:S05]  /*06c0*/  @P0 BRA `(.L_x_10) ;  /* 0x0000000000400947 */ /* 0x000fea0003800000 */
[----:B-1----:R-:W1:Y:S01]  /*06d0*/  S2UR UR4, SR_CgaCtaId ;  /* 0x00000000000479c3 */ /* 0x002e620000008800 */
        /* <DEDUP_REMOVED lines=12> */
[----:B-1----:R2:W1:Y:S01]  /*07a0*/  SYNCS.EXCH.64 URZ, [UR4+0x40], UR8 ;  /* 0x0000400804ff75b2 */ /* 0x0024620008000100 */
[----:B------:R2:W1:Y:S02]  /*07b0*/  SYNCS.EXCH.64 URZ, [UR4+0x48], UR6 ;  /* 0x0000480604ff75b2 */ /* 0x0004640008000100 */
[----:B--2---:R-:W-:Y:S01]  /*07c0*/  NOP ;  /* 0x0000000000007918 */ /* 0x004fe20000000000 */
.L_x_10:
[----:B------:R-:W2:Y:S01]  /*07d0*/  SHFL.IDX PT, R2, R80, RZ, 0x1f ;  /* 0x00001fff50027589 */ /* 0x000ea200000e0000 */
[----:B------:R-:W-:Y:S01]  /*07e0*/  NOP ;  /* 0x0000000000007918 */ /* 0x000fe20000000000 */
[----:B--2---:R-:W-:-:S13]  /*07f0*/  ISETP.NE.AND P0, PT, R2, 0x3, PT ;  /* 0x000000030200780c */ /* 0x004fda0003f05270 */
[----:B------:R-:W-:Y:S05]  /*0800*/  @P0 BRA `(.L_x_11) ;  /* 0x0000000000300947 */ /* 0x000fea0003800000 */
[----:B-1----:R-:W1:Y:S01]  /*0810*/  S2UR UR6, SR_CgaCtaId ;  /* 0x00000000000679c3 */ /* 0x002e620000008800 */
[----:B------:R-:W-:Y:S01]  /*0820*/  UMOV UR4, 0x400 ;  /* 0x0000040000047882 */ /* 0x000fe20000000000 */
[----:B------:R-:W-:Y:S01]  /*0830*/  UMOV UR5, 0x20 ;  /* 0x0000002000057882 */ /* 0x000fe20000000000 */
[----:B------:R-:W-:Y:S01]  /*0840*/  ELECT P0, URZ, PT ;  /* 0x0000000000ff782f */ /* 0x000fe20003800000 */
[----:B-1----:R-:W-:Y:S02]  /*0850*/  ULEA UR6, UR6, UR4, 0x18 ;  /* 0x0000000406067291 */ /* 0x002fe4000f8ec0ff */
[----:B------:R-:W-:-:S04]  /*0860*/  UIADD3 UR4, UPT, UPT, -UR5, 0x100000, URZ ;  /* 0x0010000005047890 */ /* 0x000fc8000fffe1ff */
[----:B------:R-:W-:Y:S02]  /*0870*/  USHF.L.U32 UR5, UR4, 0xb, URZ ;  /* 0x0000000b04057899 */ /* 0x000fe400080006ff */
[----:B------:R-:W-:Y:S01]  /*0880*/  USHF.L.U32 UR4, UR4, 0x1, URZ ;  /* 0x0000000104047899 */ /* 0x000fe200080006ff */
[----:B------:R-:W1:Y:S11]  /*0890*/  FENCE.VIEW.ASYNC.S ;  /* 0x00000000000073c6 */ /* 0x000e760000000000 */
[----:B-1----:R2:W1:Y:S01]  /*08a0*/  SYNCS.EXCH.64 URZ, [UR6+0x50], UR4 ;  /* 0x0000500406ff75b2 */ /* 0x0024620008000100 */
[----:B------:R2:W1:Y:S02]  /*08b0*/  SYNCS.EXCH.64 URZ, [UR6+0x58], UR4 ;  /* 0x0000580406ff75b2 */ /* 0x0004640008000100 */
[----:B--2---:R-:W-:Y:S01]  /*08c0*/  NOP ;  /* 0x0000000000007918 */ /* 0x004fe20000000000 */
.L_x_11:
[----:B------:R-:W2:Y:S01]  /*08d0*/  SHFL.IDX PT, R2, R80, RZ, 0x1f ;  /* 0x00001fff50027589 */ /* 0x000ea200000e0000 */
[----:B------:R-:W-:Y:S01]  /*08e0*/  NOP ;  /* 0x0000000000007918 */ /* 0x000fe20000000000 */
[----:B--2---:R-:W-:-:S13]  /*08f0*/  ISETP.NE.AND P0, PT, R2, 0x4, PT ;  /* 0x000000040200780c */ /* 0x004fda0003f05270 */
[----:B------:R-:W-:Y:S05]  /*0900*/  @P0 BRA `(.L_x_12) ;  /* 0x00000000004c0947 */ /* 0x000fea0003800000 */
[----:B-1----:R-:W1:Y:S01]  /*0910*/  S2UR UR6, SR_CgaCtaId ;  /* 0x00000000000679c3 */ /* 0x002e620000008800 */
[----:B------:R-:W-:Y:S01]  /*0920*/  UMOV UR4, 0x3a0 ;  /* 0x000003a000047882 */ /* 0x000fe20000000000 */
[----:B------:R-:W-:Y:S01]  /*0930*/  UMOV UR5, 0x400 ;  /* 0x0000040000057882 */ /* 0x000fe20000000000 */
[----:B------:R-:W-:Y:S01]  /*0940*/  USEL UR4, UR4, 0x320, UP3 ;  /* 0x0000032004047887 */ /* 0x000fe20009800000 */
[----:B------:R-:W-:Y:S01]  /*0950*/  UMOV UR8, 0x1 ;  /* 0x0000000100087882 */ /* 0x000fe20000000000 */
[----:B------:R-:W-:Y:S01]  /*0960*/  ELECT P0, URZ, PT ;  /* 0x0000000000ff782f */ /* 0x000fe20003800000 */
[----:B------:R-:W-:-:S04]  /*0970*/  UIADD3 UR8, UPT, UPT, -UR8, 0x100000, URZ ;  /* 0x0010000008087890 */ /* 0x000fc8000fffe1ff */
[----:B------:R-:W-:Y:S02]  /*0980*/  USHF.L.U32 UR9, UR8, 0xb, URZ ;  /* 0x0000000b08097899 */ /* 0x000fe400080006ff */
[----:B------:R-:W-:Y:S02]  /*0990*/  USHF.L.U32 UR8, UR8, 0x1, URZ ;  /* 0x0000000108087899 */ /* 0x000fe400080006ff */
[----:B-1----:R-:W-:Y:S02]  /*09a0*/  ULEA UR6, UR6, UR5, 0x18 ;  /* 0x0000000506067291 */ /* 0x002fe4000f8ec0ff */
[----:B------:R-:W-:-:S04]  /*09b0*/  UIADD3 UR4, UPT, UPT, -UR4, 0x100000, URZ ;  /* 0x0010000004047890 */ /* 0x000fc8000fffe1ff */
[----:B------:R-:W-:Y:S02]  /*09c0*/  USHF.L.U32 UR5, UR4, 0xb, URZ ;  /* 0x0000000b04057899 */ /* 0x000fe400080006ff */
[----:B------:R-:W-:Y:S01]  /*09d0*/  USHF.L.U32 UR4, UR4, 0x1, URZ ;  /* 0x0000000104047899 */ /* 0x000fe200080006ff */
[----:B------:R-:W1:Y:S03]  /*09e0*/  FENCE.VIEW.ASYNC.S ;  /* 0x00000000000073c6 */ /* 0x000e660000000000 */
[----:B-1----:R2:W1:Y:S08]  /*09f0*/  SYNCS.EXCH.64 URZ, [UR6+0x60], UR8 ;  /* 0x0000600806ff75b2 */ /* 0x0024700008000100 */
[----:B------:R2:W1:Y:S01]  /*0a00*/  SYNCS.EXCH.64 URZ, [UR6+0x70], UR4 ;  /* 0x0000700406ff75b2 */ /* 0x0004620008000100 */
[----:B------:R2:W1:Y:S01]  /*0a10*/  SYNCS.EXCH.64 URZ, [UR6+0x68], UR8 ;  /* 0x0000680806ff75b2 */ /* 0x0004620008000100 */
[----:B------:R2:W1:Y:S02]  /*0a20*/  SYNCS.EXCH.64 URZ, [UR6+0x78], UR4 ;  /* 0x0000780406ff75b2 */ /* 0x0004640008000100 */
[----:B--2---:R-:W-:Y:S01]  /*0a30*/  NOP ;  /* 0x0000000000007918 */ /* 0x004fe20000000000 */
.L_x_12:
        /* <DEDUP_REMOVED lines=18> */
[----:B------:R2:W1:Y:S01]  /*0b60*/  SYNCS.EXCH.64 URZ, [UR4+0xa0], UR6 ;  /* 0x0000a00604ff75b2 */ /* 0x0004620008000100 */
[----:B------:R2:W1:Y:S01]  /*0b70*/  SYNCS.EXCH.64 URZ, [UR4+0x88], UR8 ;  /* 0x0000880804ff75b2 */ /* 0x0004620008000100 */
[----:B------:R2:W1:Y:S01]  /*0b80*/  SYNCS.EXCH.64 URZ, [UR4+0xa8], UR6 ;  /* 0x0000a80604ff75b2 */ /* 0x0004620008000100 */
[----:B------:R2:W1:Y:S01]  /*0b90*/  SYNCS.EXCH.64 URZ, [UR4+0x90], UR8 ;  /* 0x0000900804ff75b2 */ /* 0x0004620008000100 */
[----:B------:R2:W1:Y:S01]  /*0ba0*/  SYNCS.EXCH.64 URZ, [UR4+0xb0], UR6 ;  /* 0x0000b00604ff75b2 */ /* 0x0004620008000100 */
[----:B------:R2:W1:Y:S01]  /*0bb0*/  SYNCS.EXCH.64 URZ, [UR4+0x98], UR8 ;  /* 0x0000980804ff75b2 */ /* 0x0004620008000100 */
[----:B------:R2:W1:Y:S02]  /*0bc0*/  SYNCS.EXCH.64 URZ, [UR4+0xb8], UR6 ;  /* 0x0000b80604ff75b2 */ /* 0x0004640008000100 */
[----:B--2---:R-:W-:Y:S01]  /*0bd0*/  NOP ;  /* 0x0000000000007918 */ /* 0x004fe20000000000 */
.L_x_13:
[----:B------:R-:W2:Y:S01]  /*0be0*/  SHFL.IDX PT, R2, R80, RZ, 0x1f ;  /* 0x00001fff50027589 */ /* 0x000ea200000e0000 */
[----:B------:R-:W1:Y:S01]  /*0bf0*/  S2UR UR48, SR_CgaCtaId ;  /* 0x00000000003079c3 */ /* 0x000e620000008800 */
[----:B------:R-:W-:Y:S01]  /*0c00*/  NOP ;  /* 0x0000000000007918 */ /* 0x000fe20000000000 */
[----:B--2---:R-:W-:-:S13]  /*0c10*/  ISETP.NE.AND P0, PT, R2, 0x3, PT ;  /* 0x000000030200780c */ /* 0x004fda0003f05270 */
[----:B-1----:R-:W-:Y:S05]  /*0c20*/  @P0 BRA `(.L_x_14) ;  /* 0x0000000000340947 */ /* 0x002fea0003800000 */
[----:B------:R-:W-:Y:S01]  /*0c30*/  UMOV UR4, 0x400 ;  /* 0x0000040000047882 */ /* 0x000fe20000000000 */
[----:B------:R-:W-:Y:S01]  /*0c40*/  UMOV UR6, 0x20 ;  /* 0x0000002000067882 */ /* 0x000fe20000000000 */
[----:B------:R-:W-:Y:S02]  /*0c50*/  ULEA UR4, UR48, UR4, 0x18 ;  /* 0x0000000430047291 */ /* 0x000fe4000f8ec0ff */
[----:B------:R-:W-:-:S04]  /*0c60*/  UIADD3 UR6, UPT, UPT, -UR6, 0x100000, URZ ;  /* 0x0010000006067890 */ /* 0x000fc8000fffe1ff */
[----:B------:R-:W-:Y:S02]  /*0c70*/  USHF.L.U32 UR7, UR6, 0xb, URZ ;  /* 0x0000000b06077899 */ /* 0x000fe400080006ff */
[----:B------:R-:W-:Y:S01]  /*0c80*/  USHF.L.U32 UR6, UR6, 0x1, URZ ;  /* 0x0000000106067899 */ /* 0x000fe200080006ff */
[----:B------:R-:W-:Y:S01]  /*0c90*/  ELECT P0, URZ, PT ;  /* 0x0000000000ff782f */ /* 0x000fe20003800000 */
[----:B------:R-:W1:Y:S10]  /*0ca0*/  FENCE.VIEW.ASYNC.S ;  /* 0x00000000000073c6 */ /* 0x000e740000000000 */
[----:B-1----:R1:W2:Y:S01]  /*0cb0*/  SYNCS.EXCH.64 URZ, [UR4+0xc0], UR6 ;  /* 0x0000c00604ff75b2 */ /* 0x0022a20008000100 */
[----:B------:R1:W1:Y:S01]  /*0cc0*/  SYNCS.EXCH.64 URZ, [UR4+0xd0], UR6 ;  /* 0x0000d00604ff75b2 */ /* 0x0002620008000100 */
[----:B------:R1:W1:Y:S01]  /*0cd0*/  SYNCS.EXCH.64 URZ, [UR4+0xc8], UR6 ;  /* 0x0000c80604ff75b2 */ /* 0x0002620008000100 */
[----:B------:R1:W1:Y:S01]  /*0ce0*/  SYNCS.EXCH.64 URZ, [UR4+0xd8], UR6 ;  /* 0x0000d80604ff75b2 */ /* 0x0002620008000100 */
[----:B------:R-:W-:Y:S01]  /*0cf0*/  NOP ;  /* 0x0000000000007918 */ /* 0x000fe20000000000 */
.L_x_14:
[----:B-1----:R-:W1:Y:S01]  /*0d00*/  LDCU UR4, c[0x0][0x36c] ;  /* 0x00006d80ff0477ac */ /* 0x002e620008000800 */
[----:B------:R-:W-:Y:S01]  /*0d10*/  ISETP.NE.OR P3, PT, R0, 0x2, !P3 ;  /* 0x000000020000780c */ /* 0x000fe20005f65670 */
[----:B------:R-:W-:Y:S01]  /*0d20*/  NOP ;  /* 0x0000000000007918 */ /* 0x000fe20000000000 */
[----:B------:R-:W-:Y:S01]  /*0d30*/  LOP3.LUT R0, R76, 0x1f, RZ, 0xc0, !PT ;  /* 0x0000001f4c007812 */ /* 0x000fe200078ec0ff */
[----:B------:R-:W-:Y:S02]  /*0d40*/  UISETP.NE.AND UP4, UPT, UR22, URZ, UPT ;  /* 0x000000ff1600728c */ /* 0x000fe4000bf85270 */
[----:B-1----:R-:W-:-:S09]  /*0d50*/  UISETP.EQ.U32.AND UP5, UPT, UR4, 0x1, UPT ;  /* 0x000000010400788c */ /* 0x002fd2000bfa2070 */
[----:B------:R-:W-:Y:S05]  /*0d60*/  BRA.U !UP5, `(.L_x_15) ;  /* 0x000000010d087547 */ /* 0x000fea000b800000 */
[----:B--234-:R-:W-:Y:S01]  /*0d70*/  UCGABAR_ARV ;  /* 0x00000000000079c7 */ /* 0x01cfe20008000000 */
[----:B------:R-:W-:Y:S05]  /*0d80*/  BRA `(.L_x_16) ;  /* 0x0000000000047947 */ /* 0x000fea0003800000 */
.L_x_15:
[----:B--234-:R-:W-:Y:S01]  /*0d90*/  NOP ;  /* 0x0000000000007918 */ /* 0x01cfe20000000000 */
.L_x_16:
[----:B------:R-:W1:Y:S01]  /*0da0*/  S2UR UR46, SR_CTAID.X ;  /* 0x00000000002e79c3 */ /* 0x000e620000002500 */
[----:B------:R-:W-:-:S05]  /*0db0*/  CS2R.32 R3, SR_CgaSize ;  /* 0x0000000000037805 */ /* 0x000fca0000008a00 */
[----:B------:R-:W-:-:S05]  /*0dc0*/  IMAD R3, R3, -0xa0, RZ ;  /* 0xffffff6003037824 */ /* 0x000fca00078e02ff */
[----:B------:R-:W-:-:S14]  /*0dd0*/  R2UR UR5, R3 ;  /* 0x00000000030572ca */ /* 0x000fdc00000e0000 */
[----:B------:R-:W2:Y:S01]  /*0de0*/  LDCU UR5, c[0x0][UR5+0x2b0] ;  /* 0x00005600050577ac */ /* 0x000ea20008000800 */
[----:B------:R-:W-:-:S05]  /*0df0*/  CS2R.32 R3, SR_CgaSize ;  /* 0x0000000000037805 */ /* 0x000fca0000008a00 */
[----:B------:R-:W-:-:S05]  /*0e00*/  IMAD R3, R3, -0xa0, RZ ;  /* 0xffffff6003037824 */ /* 0x000fca00078e02ff */
[----:B------:R-:W-:-:S14]  /*0e10*/  R2UR UR4, R3 ;  /* 0x00000000030472ca */ /* 0x000fdc00000e0000 */
[----:B------:R-:W3:Y:S01]  /*0e20*/  LDCU UR4, c[0x0][UR4+0x2b4] ;  /* 0x00005680040477ac */ /* 0x000ee20008000800 */
[----:B------:R-:W4:Y:S01]  /*0e30*/  S2UR UR45, SR_CTAID.Y ;  /* 0x00000000002d79c3 */ /* 0x000f220000002600 */
[----:B------:R-:W-:-:S05]  /*0e40*/  CS2R.32 R3, SR_CgaSize ;  /* 0x0000000000037805 */ /* 0x000fca0000008a00 */
[----:B------:R-:W-:-:S05]  /*0e50*/  IMAD R3, R3, -0xa0, RZ ;  /* 0xffffff6003037824 */ /* 0x000fca00078e02ff */
[----:B------:R-:W-:-:S14]  /*0e60*/  R2UR UR57, R3 ;  /* 0x00000000033972ca */ /* 0x000fdc00000e0000 */
[----:B------:R-:W3:Y:S01]  /*0e70*/  LDCU UR57, c[0x0][UR57+0x2a0] ;  /* 0x00005400393977ac */ /* 0x000ee20008000800 */
[----:B------:R-:W-:-:S05]  /*0e80*/  CS2R.32 R3, SR_CgaSize ;  /* 0x0000000000037805 */ /* 0x000fca0000008a00 */
[----:B------:R-:W-:-:S05]  /*0e90*/  IMAD R3, R3, -0xa0, RZ ;  /* 0xffffff6003037824 */ /* 0x000fca00078e02ff */
[----:B------:R-:W-:-:S14]  /*0ea0*/  R2UR UR60, R3 ;  /* 0x00000000033c72ca */ /* 0x000fdc00000e0000 */
[----:B------:R-:W3:Y:S01]  /*0eb0*/  LDCU UR60, c[0x0][UR60+0x2a4] ;  /* 0x000054803c3c77ac */ /* 0x000ee20008000800 */
[----:B------:R-:W-:Y:S02]  /*0ec0*/  ULOP3.LUT UR49, UR48, 0x1, URZ, 0xc0, !UPT ;  /* 0x0000000130317892 */ /* 0x000fe4000f8ec0ff */
[----:B------:R-:W-:Y:S02]  /*0ed0*/  USHF.R.U32.HI UR26, URZ, 0x1, UR48 ;  /* 0x00000001ff1a7899 */ /* 0x000fe40008011630 */
[----:B------:R-:W-:Y:S02]  /*0ee0*/  UISETP.GT.U32.AND UP1, UPT, UR49, 0xffff, UPT ;  /* 0x0000ffff3100788c */ /* 0x000fe4000bf24070 */
[----:B------:R-:W-:Y:S01]  /*0ef0*/  USHF.L.U32 UR28, UR48, 0xa, URZ ;  /* 0x0000000a301c7899 */ /* 0x000fe200080006ff */
[----:B-1----:R-:W-:Y:S01]  /*0f00*/  I2FP.F32.U32 R3, UR46 ;  /* 0x0000002e00037c45 */ /* 0x002fe20008201000 */
[----:B------:R-:W1:Y:S04]  /*0f10*/  LDCU UR23, c[0x0][0xb24] ;  /* 0x00016480ff1777ac */ /* 0x000e680008000800 */
[----:B--2---:R-:W-:Y:S01]  /*0f20*/  FMUL R3, R3, UR5 ;  /* 0x0000000503037c20 */ /* 0x004fe20008400000 */
[----:B------:R-:W2:Y:S01]  /*0f30*/  LDCU UR40, c[0x0][0xb24] ;  /* 0x00016480ff2877ac */ /* 0x000ea20008000800 */
[----:B----4-:R-:W-:Y:S01]  /*0f40*/  I2FP.F32.U32 R2, UR45 ;  /* 0x0000002d00027c45 */ /* 0x010fe20008201000 */
[----:B------:R-:W4:Y:S03]  /*0f50*/  LDCU UR30, c[0x0][0xb30] ;  /* 0x00016600ff1e77ac */ /* 0x000f260008000800 */
[----:B------:R-:W1:Y:S01]  /*0f60*/  F2I.U32.TRUNC.NTZ R3, R3 ;  /* 0x0000000300037305 */ /* 0x000e62000020f000 */
[----:B---3--:R-:W-:Y:S01]  /*0f70*/  FMUL R2, R2, UR4 ;  /* 0x0000000402027c20 */ /* 0x008fe20008400000 */
[----:B------:R-:W-:-:S02]  /*0f80*/  ULOP3.LUT UR4, UR48, 0x2, URZ, 0xc0, !UPT ;  /* 0x0000000230047892 */ /* 0x000fc4000f8ec0ff */
[----:B------:R-:W-:Y:S02]  /*0f90*/  USHF.L.U32 UR27, UR48, 0xb, URZ ;  /* 0x0000000b301b7899 */ /* 0x000fe400080006ff */
[----:B------:R-:W-:Y:S02]  /*0fa0*/  UISETP.GT.U32.AND UP0, UPT, UR4, 0xffff, UPT ;  /* 0x0000ffff0400788c */ /* 0x000fe4000bf04070 */
[----:B------:R-:W3:Y:S01]  /*0fb0*/  F2I.U32.TRUNC.NTZ R2, R2 ;  /* 0x0000000200027305 */ /* 0x000ee2000020f000 */
[----:B------:R-:W-:Y:S01]  /*0fc0*/  UMOV UR32, 0x5 ;  /* 0x0000000500207882 */ /* 0x000fe20000000000 */
[----:B------:R-:W-:Y:S02]  /*0fd0*/  USEL UR24, UR49, 0xffff, !UP1 ;  /* 0x0000ffff31187887 */ /* 0x000fe4000c800000 */
[----:B------:R-:W-:Y:S01]  /*0fe0*/  USEL UR25, UR4, 0xffff, !UP0 ;  /* 0x0000ffff04197887 */ /* 0x000fe2000c000000 */
[----:B-1----:R-:W-:Y:S02]  /*0ff0*/  R2UR UR5, R3 ;  /* 0x00000000030572ca */ /* 0x002fe400000e0000 */
[----:B---3--:R-:W-:-:S02]  /*1000*/  R2UR UR6, R2 ;  /* 0x00000000020672ca */ /* 0x008fc400000e0000 */
[----:B------:R-:W-:-:S09]  /*1010*/  PRMT R2, RZ, 0x7610, R2 ;  /* 0x00007610ff027816 */ /* 0x000fd20000000002 */
[----:B------:R-:W-:-:S04]  /*1020*/  UIADD3 UR5, UPT, UPT, -UR5, URZ, URZ ;  /* 0x000000ff05057290 */ /* 0x000fc8000fffe1ff */
[----:B------:R-:W-:Y:S02]  /*1030*/  UIMAD UR57, UR57, UR5, UR46 ;  /* 0x00000005393972a4 */ /* 0x000fe4000f8e022e */
[----:B------:R-:W-:-:S04]  /*1040*/  UIADD3 UR4, UPT, UPT, -UR6, URZ, URZ ;  /* 0x000000ff06047290 */ /* 0x000fc8000fffe1ff */
[----:B------:R-:W-:Y:S01]  /*1050*/  UIMAD UR60, UR60, UR4, UR45 ;  /* 0x000000043c3c72a4 */ /* 0x000fe2000f8e022d */
[----:B--2-4-:R-:W-:Y:S11]  /*1060*/  BRA.U UP4, `(.L_x_17) ;  /* 0x00000001043c7547 */ /* 0x014ff6000b800000 */
[----:B------:R-:W-:Y:S02]  /*1070*/  UISETP.NE.AND UP0, UPT, UR60, URZ, UPT ;  /* 0x000000ff3c00728c */ /* 0x000fe4000bf05270 */
[----:B------:R-:W-:Y:S02]  /*1080*/  UISETP.NE.AND UP1, UPT, UR60, 0x1, UPT ;  /* 0x000000013c00788c */ /* 0x000fe4000bf25270 */
[----:B------:R-:W-:Y:S02]  /*1090*/  UISETP.NE.AND UP2, UPT, UR57, URZ, UP0 ;  /* 0x000000ff3900728c */ /* 0x000fe40008745270 */
[----:B------:R-:W-:Y:S02]  /*10a0*/  USEL UR4, URZ, 0x2, UP0 ;  /* 0x00000002ff047887 */ /* 0x000fe40008000000 */
[----:B------:R-:W-:Y:S02]  /*10b0*/  USEL UR8, URZ, 0x1, UP2 ;  /* 0x00000001ff087887 */ /* 0x000fe40009000000 */
[----:B------:R-:W-:-:S02]  /*10c0*/  UISETP.NE.AND UP2, UPT, UR57, URZ, UPT ;  /* 0x000000ff3900728c */ /* 0x000fc4000bf45270 */
[----:B------:R-:W-:Y:S02]  /*10d0*/  USEL UR5, URZ, 0x4, UP1 ;  /* 0x00000004ff057887 */ /* 0x000fe40008800000 */
[----:B------:R-:W-:Y:S02]  /*10e0*/  UISETP.NE.AND UP0, UPT, UR57, 0x1, UPT ;  /* 0x000000013900788c */ /* 0x000fe4000bf05270 */
[----:B------:R-:W-:Y:S02]  /*10f0*/  USEL UR6, URZ, 0x8, UP1 ;  /* 0x00000008ff067887 */ /* 0x000fe40008800000 */
[----:B------:R-:W-:Y:S02]  /*1100*/  USEL UR7, UR5, 0x4, UP2 ;  /* 0x0000000405077887 */ /* 0x000fe40009000000 */
[----:B------:R-:W-:Y:S02]  /*1110*/  USEL UR4, UR4, 0x2, UP0 ;  /* 0x0000000204047887 */ /* 0x000fe40008000000 */
[----:B------:R-:W-:-:S02]  /*1120*/  USEL UR5, UR6, 0x8, UP0 ;  /* 0x0000000806057887 */ /* 0x000fc40008000000 */
[----:B------:R-:W-:-:S04]  /*1130*/  UIADD3 UR4, UPT, UPT, UR4, UR7, UR8 ;  /* 0x0000000704047290 */ /* 0x000fc8000fffe008 */
[----:B------:R-:W-:-:S06]  /*1140*/  UIADD3 UR4, UPT, UPT, UR4, UR5, URZ ;  /* 0x0000000504047290 */ /* 0x000fcc000fffe0ff */
[----:B------:R-:W-:-:S07]  /*1150*/  MOV R2, UR4 ;  /* 0x0000000400027c02 */ /* 0x000fce0008000f00 */
.L_x_17:
[----:B------:R-:W1:Y:S01]  /*1160*/  S2UR UR36, SR_CTAID.Z ;  /* 0x00000000002479c3 */ /* 0x000e620000002700 */
[----:B------:R-:W-:Y:S01]  /*1170*/  UISETP.GE.AND UP0, UPT, UR23, 0x1, UPT ;  /* 0x000000011700788c */ /* 0x000fe2000bf06270 */
[----:B------:R-:W-:-:S08]  /*1180*/  UMOV UR31, 0x3 ;  /* 0x00000003001f7882 */ /* 0x000fd00000000000 */
[----:B------:R-:W-:Y:S05]  /*1190*/  BRA.U !UP0, `(.L_x_18) ;  /* 0x0000000108d47547 */ /* 0x000fea000b800000 */
[----:B------:R-:W2:Y:S01]  /*11a0*/  LDCU.128 UR12, c[0x0][0xb10] ;  /* 0x00016200ff0c77ac */ /* 0x000ea20008000c00 */
[----:B------:R-:W3:Y:S01]  /*11b0*/  LDCU UR6, c[0x0][0x370] ;  /* 0x00006e00ff0677ac */ /* 0x000ee20008000800 */
[----:B------:R-:W4:Y:S01]  /*11c0*/  LDCU UR5, c[0x0][0x374] ;  /* 0x00006e80ff0577ac */ /* 0x000f220008000800 */
[----:B------:R-:W1:Y:S01]  /*11d0*/  LDCU UR29, c[0x0][0xb0c] ;  /* 0x00016180ff1d77ac */ /* 0x000e620008000800 */
[----:B------:R-:W1:Y:S01]  /*11e0*/  LDCU UR4, c[0x0][0xb20] ;  /* 0x00016400ff0477ac */ /* 0x000e620008000800 */
[----:B------:R-:W1:Y:S01]  /*11f0*/  LDCU.64 UR8, c[0x0][0xb28] ;  /* 0x00016500ff0877ac */ /* 0x000e620008000a00 */
[----:B--2---:R-:W-:Y:S02]  /*1200*/  UISETP.NE.AND UP0, UPT, UR14, 0x1, UPT ;  /* 0x000000010e00788c */ /* 0x004fe4000bf05270 */
[----:B----4-:R-:W-:Y:S02]  /*1210*/  UIMAD.WIDE.U32 UR10, UR5, UR15, URZ ;  /* 0x0000000f050a72a5 */ /* 0x010fe4000f8e00ff */
[----:B---3--:R-:W-:-:S02]  /*1220*/  UIMAD.WIDE.U32 UR18, UR6, UR12, URZ ;  /* 0x0000000c061272a5 */ /* 0x008fc4000f8e00ff */
[----:B-1----:R-:W-:Y:S02]  /*1230*/  UISETP.NE.AND UP1, UPT, UR29, 0x1, UPT ;  /* 0x000000011d00788c */ /* 0x002fe4000bf25270 */
[----:B------:R-:W-:Y:S01]  /*1240*/  UISETP.NE.AND UP2, UPT, UR23, 0x1, UPT ;  /* 0x000000011700788c */ /* 0x000fe2000bf45270 */
[----:B------:R-:W-:Y:S02]  /*1250*/  UMOV UR10, UR11 ;  /* 0x0000000b000a7c82 */ /* 0x000fe40008000000 */
[----:B------:R-:W-:Y:S01]  /*1260*/  UMOV UR18, UR19 ;  /* 0x0000001300127c82 */ /* 0x000fe20008000000 */
[----:B------:R-:W-:Y:S02]  /*1270*/  @UP0 USHF.R.U32.HI UR5, URZ, UR4, UR10 ;  /* 0x00000004ff050299 */ /* 0x000fe4000801160a */
[----:B------:R-:W-:Y:S02]  /*1280*/  UIMAD.WIDE.U32 UR20, UR45, UR15, URZ ;  /* 0x0000000f2d1472a5 */ /* 0x000fe4000f8e00ff */
[----:B------:R-:W-:-:S02]  /*1290*/  UIMAD.WIDE.U32 UR10, UR5, UR8, URZ ;  /* 0x00000008050a72a5 */ /* 0x000fc4000f8e00ff */
[----:B------:R-:W-:Y:S02]  /*12a0*/  @UP1 USHF.R.U32.HI UR6, URZ, UR13, UR18 ;  /* 0x0000000dff061299 */ /* 0x000fe40008011612 */
[----:B------:R-:W-:Y:S02]  /*12b0*/  UIMAD.WIDE.U32 UR16, UR46, UR12, URZ ;  /* 0x0000000c2e1072a5 */ /* 0x000fe4000f8e00ff */
[----:B------:R-:W-:Y:S01]  /*12c0*/  UIMAD.WIDE.U32 UR18, UR6, UR8, URZ ;  /* 0x00000008061272a5 */ /* 0x000fe2000f8e00ff */
[----:B------:R-:W-:Y:S01]  /*12d0*/  UMOV UR20, UR21 ;  /* 0x0000001500147c82 */ /* 0x000fe20008000000 */
[----:B------:R-:W-:Y:S01]  /*12e0*/  UMOV UR10, UR11 ;  /* 0x0000000b000a7c82 */ /* 0x000fe20008000000 */
[----:B------:R-:W-:Y:S02]  /*12f0*/  USHF.R.U32.HI UR20, URZ, UR4, UR20 ;  /* 0x00000004ff147299 */ /* 0x000fe40008011614 */
[----:B------:R-:W-:Y:S02]  /*1300*/  @UP2 USHF.R.U32.HI UR5, URZ, UR9, UR10 ;  /* 0x00000009ff052299 */ /* 0x000fe4000801160a */
[----:B------:R-:W-:Y:S01]  /*1310*/  UMOV UR7, UR19 ;  /* 0x0000001300077c82 */ /* 0x000fe20008000000 */
[----:B------:R-:W-:Y:S01]  /*1320*/  UMOV UR16, UR17 ;  /* 0x0000001100107c82 */ /* 0x000fe20008000000 */
[----:B------:R-:W-:-:S02]  /*1330*/  @UP2 USHF.R.U32.HI UR6, URZ, UR9, UR7 ;  /* 0x00000009ff062299 */ /* 0x000fc40008011607 */
[----:B------:R-:W-:Y:S02]  /*1340*/  USHF.R.U32.HI UR13, URZ, UR13, UR16 ;  /* 0x0000000dff0d7299 */ /* 0x000fe40008011610 */
[----:B------:R-:W-:Y:S02]  /*1350*/  USEL UR4, UR45, UR20, !UP0 ;  /* 0x000000142d047287 */ /* 0x000fe4000c000000 */
[----:B------:R-:W-:Y:S02]  /*1360*/  UIMAD UR7, UR5, UR23, URZ ;  /* 0x00000017050772a4 */ /* 0x000fe4000f8e02ff */
[----:B------:R-:W-:Y:S02]  /*1370*/  USEL UR5, UR46, UR13, !UP1 ;  /* 0x0000000d2e057287 */ /* 0x000fe4000c800000 */
[----:B------:R-:W-:Y:S02]  /*1380*/  UIMAD UR12, UR6, UR23, URZ ;  /* 0x00000017060c72a4 */ /* 0x000fe4000f8e02ff */
[----:B------:R-:W-:-:S02]  /*1390*/  UISETP.GE.AND UP0, UPT, UR4, UR7, UPT ;  /* 0x000000070400728c */ /* 0x000fc4000bf06270 */
[----:B------:R-:W-:Y:S02]  /*13a0*/  UIMAD.WIDE.U32 UR10, UR4, UR8, URZ ;  /* 0x00000008040a72a5 */ /* 0x000fe4000f8e00ff */
[----:B------:R-:W-:Y:S02]  /*13b0*/  UISETP.GE.OR UP0, UPT, UR5, UR12, UP0 ;  /* 0x0000000c0500728c */ /* 0x000fe40008706670 */
[----:B------:R-:W-:Y:S02]  /*13c0*/  UIMAD.WIDE.U32 UR12, UR5, UR8, URZ ;  /* 0x00000008050c72a5 */ /* 0x000fe4000f8e00ff */
[----:B------:R-:W-:Y:S01]  /*13d0*/  UIADD3 UR10, UPT, UPT, -UR4, URZ, URZ ;  /* 0x000000ff040a7290 */ /* 0x000fe2000fffe1ff */
[----:B------:R-:W-:Y:S01]  /*13e0*/  UMOV UR8, UR11 ;  /* 0x0000000b00087c82 */ /* 0x000fe20008000000 */
[----:B------:R-:W-:Y:S02]  /*13f0*/  UIADD3 UR11, UPT, UPT, -UR5, URZ, URZ ;  /* 0x000000ff050b7290 */ /* 0x000fe4000fffe1ff */
[----:B------:R-:W-:-:S03]  /*1400*/  USHF.R.U32.HI UR8, URZ, UR9, UR8 ;  /* 0x00000009ff087299 */ /* 0x000fc60008011608 */
[----:B------:R-:W-:Y:S01]  /*1410*/  @!UP0 UMOV UR7, UR13 ;  /* 0x0000000d00078c82 */ /* 0x000fe20008000000 */
[----:B------:R-:W-:Y:S02]  /*1420*/  UIMAD UR45, UR14, UR10, UR45 ;  /* 0x0000000a0e2d72a4 */ /* 0x000fe4000f8e022d */
[----:B------:R-:W-:Y:S02]  /*1430*/  USEL UR8, UR4, UR8, !UP2 ;  /* 0x0000000804087287 */ /* 0x000fe4000d000000 */
[----:B------:R-:W-:Y:S02]  /*1440*/  @!UP0 USHF.R.U32.HI UR7, URZ, UR9, UR7 ;  /* 0x00000009ff078299 */ /* 0x000fe40008011607 */
[----:B------:R-:W-:Y:S02]  /*1450*/  UIADD3 UR9, UPT, UPT, -UR8, URZ, URZ ;  /* 0x000000ff08097290 */ /* 0x000fe4000fffe1ff */
[----:B------:R-:W-:Y:S02]  /*1460*/  @!UP0 USEL UR7, UR5, UR7, !UP2 ;  /* 0x0000000705078287 */ /* 0x000fe4000d000000 */
[----:B------:R-:W-:-:S02]  /*1470*/  UIMAD UR9, UR23, UR9, UR4 ;  /* 0x00000009170972a4 */ /* 0x000fc4000f8e0204 */
[----:B------:R-:W-:Y:S02]  /*1480*/  @!UP0 UIADD3 UR8, UPT, UPT, UR8, -UR7, URZ ;  /* 0x8000000708088290 */ /* 0x000fe4000fffe0ff */
[----:B------:R-:W-:Y:S02]  /*1490*/  @!UP0 UIMAD UR6, UR9, UR6, UR7 ;  /* 0x00000006090682a4 */ /* 0x000fe4000f8e0207 */
[----:B------:R-:W-:Y:S02]  /*14a0*/  @!UP0 UIMAD UR4, UR8, UR23, UR5 ;  /* 0x00000017080482a4 */ /* 0x000fe4000f8e0205 */
[----:B------:R-:W-:Y:S02]  /*14b0*/  UIMAD UR46, UR29, UR11, UR46 ;  /* 0x0000000b1d2e72a4 */ /* 0x000fe4000f8e022e */
[----:B------:R-:W-:Y:S01]  /*14c0*/  UIMAD UR45, UR4, UR14, UR45 ;  /* 0x0000000e042d72a4 */ /* 0x000fe2000f8e022d */
[----:B------:R-:W-:Y:S02]  /*14d0*/  @!UP0 UMOV UR5, UR6 ;  /* 0x0000000600058c82 */ /* 0x000fe40008000000 */
[----:B------:R-:W-:-:S12]  /*14e0*/  UIMAD UR46, UR5, UR29, UR46 ;  /* 0x0000001d052e72a4 */ /* 0x000fd8000f8e022e */
.L_x_18:
[----:B------:R-:W-:Y:S02]  /*14f0*/  UISETP.NE.AND UP1, UPT, UR30, 0x1, UPT ;  /* 0x000000011e00788c */ /* 0x000fe4000bf25270 */
[----:B------:R-:W-:Y:S02]  /*1500*/  ULOP3.LUT UR24, UR24, 0xffff, URZ, 0xc0, !UPT ;  /* 0x0000ffff18187892 */ /* 0x000fe4000f8ec0ff */
[----:B------:R-:W-:Y:S02]  /*1510*/  ULOP3.LUT UR21, UR25, 0xffff, URZ, 0xc0, !UPT ;  /* 0x0000ffff19157892 */ /* 0x000fe4000f8ec0ff */
[----:B------:R-:W-:Y:S02]  /*1520*/  UISETP.NE.AND UP0, UPT, UR22, 0x2, UPT ;  /* 0x000000021600788c */ /* 0x000fe4000bf05270 */
[----:B------:R-:W-:Y:S02]  /*1530*/  ULOP3.LUT UR28, UR28, 0x800, URZ, 0xc0, !UPT ;  /* 0x000008001c1c7892 */ /* 0x000fe4000f8ec0ff */
[----:B------:R-:W-:-:S02]  /*1540*/  ULOP3.LUT UR27, UR27, 0x800, URZ, 0xc0, !UPT ;  /* 0x000008001b1b7892 */ /* 0x000fc4000f8ec0ff */
[----:B------:R-:W-:Y:S02]  /*1550*/  USHF.L.U32 UR24, UR32, UR24, URZ ;  /* 0x0000001820187299 */ /* 0x000fe400080006ff */
[----:B------:R-:W-:Y:S01]  /*1560*/  USHF.L.U32 UR21, UR31, UR21, URZ ;  /* 0x000000151f157299 */ /* 0x000fe200080006ff */
[----:B------:R-:W-:Y:S11]  /*1570*/  BRA.U UP1, `(.L_x_19) ;  /* 0x0000000101447547 */ /* 0x000ff6000b800000 */
[----:B------:R-:W2:Y:S01]  /*1580*/  LDCU.128 UR8, c[0x0][0xb10] ;  /* 0x00016200ff0877ac */ /* 0x000ea20008000c00 */
[----:B------:R-:W3:Y:S01]  /*1590*/  LDCU UR12, c[0x0][0xb0c] ;  /* 0x00016180ff0c77ac */ /* 0x000ee20008000800 */
[----:B------:R-:W4:Y:S01]  /*15a0*/  LDCU UR13, c[0x0][0xb20] ;  /* 0x00016400ff0d77ac */ /* 0x000f220008000800 */
[----:B--2---:R-:W-:Y:S02]  /*15b0*/  UIMAD.WIDE.U32 UR6, UR46, UR8, URZ ;  /* 0x000000082e0672a5 */ /* 0x004fe4000f8e00ff */
[----:B------:R-:W-:Y:S02]  /*15c0*/  UIMAD.WIDE.U32 UR4, UR45, UR11, URZ ;  /* 0x0000000b2d0472a5 */ /* 0x000fe4000f8e00ff */
[----:B---3--:R-:W-:Y:S02]  /*15d0*/  UISETP.NE.AND UP2, UPT, UR12, 0x1, UPT ;  /* 0x000000010c00788c */ /* 0x008fe4000bf45270 */
[----:B------:R-:W-:Y:S01]  /*15e0*/  UISETP.NE.AND UP1, UPT, UR10, 0x1, UPT ;  /* 0x000000010a00788c */ /* 0x000fe2000bf25270 */
[----:B------:R-:W-:-:S02]  /*15f0*/  UMOV UR6, UR7 ;  /* 0x0000000700067c82 */ /* 0x000fc40008000000 */
[----:B------:R-:W-:Y:S01]  /*1600*/  UMOV UR4, UR5 ;  /* 0x0000000500047c82 */ /* 0x000fe20008000000 */
[----:B------:R-:W-:Y:S02]  /*1610*/  USHF.R.U32.HI UR9, URZ, UR9, UR6 ;  /* 0x00000009ff097299 */ /* 0x000fe40008011606 */
[----:B----4-:R-:W-:Y:S02]  /*1620*/  USHF.R.U32.HI UR4, URZ, UR13, UR4 ;  /* 0x0000000dff047299 */ /* 0x010fe40008011604 */
[----:B------:R-:W-:Y:S02]  /*1630*/  USEL UR5, UR46, UR9, !UP2 ;  /* 0x000000092e057287 */ /* 0x000fe4000d000000 */
[----:B------:R-:W-:-:S04]  /*1640*/  USEL UR4, UR45, UR4, !UP1 ;  /* 0x000000042d047287 */ /* 0x000fc8000c800000 */
[----:B------:R-:W-:Y:S02]  /*1650*/  UIADD3 UR6, UPT, UPT, UR5, -UR4, URZ ;  /* 0x8000000405067290 */ /* 0x000fe4000fffe0ff */
[----:B------:R-:W-:Y:S02]  /*1660*/  UIADD3 UR4, UPT, UPT, -UR5, UR4, URZ ;  /* 0x0000000405047290 */ /* 0x000fe4000fffe1ff */
[----:B------:R-:W-:Y:S02]  /*1670*/  UIMAD UR45, UR6, UR10, UR45 ;  /* 0x0000000a062d72a4 */ /* 0x000fe4000f8e022d */
[----:B------:R-:W-:-:S12]  /*1680*/  UIMAD UR46, UR4, UR12, UR46 ;  /* 0x0000000c042e72a4 */ /* 0x000fd8000f8e022e */
.L_x_19:
[----:B------:R-:W-:Y:S05]  /*1690*/  BRA.U !UP5, `(.L_x_20) ;  /* 0x000000010d0c7547 */ /* 0x000fea000b800000 */
[----:B------:R-:W-:Y:S01]  /*16a0*/  UCGABAR_WAIT ;  /* 0x0000000000007dc7 */ /* 0x000fe20008000000 */
[----:B------:R-:W-:Y:S01]  /*16b0*/  CCTL.IVALL ;  /* 0x00000000ff00798f */ /* 0x000fe20002000000 */
[----:B------:R-:W-:Y:S05]  /*16c0*/  BRA `(.L_x_21) ;  /* 0x0000000000047947 */ /* 0x000fea0003800000 */
.L_x_20:
[----:B------:R-:W-:Y:S06]  /*16d0*/  BAR.SYNC.DEFER_BLOCKING 0x0 ;  /* 0x0000000000007b1d */ /* 0x000fec0000010000 */
.L_x_21:
[----:B------:R-:W-:Y:S05]  /*16e0*/  BRA.U UP0, `(.L_x_22) ;  /* 0x0000001100d47547 */ /* 0x000fea000b800000 */
[----:B------:R-:W2:Y:S01]  /*16f0*/  LDCU UR6, c[0x0][0x38c] ;  /* 0x00007180ff0677ac */ /* 0x000ea20008000800 */
[----:B------:R-:W-:Y:S01]  /*1700*/  PLOP3.LUT P1, PT, PT, PT, UP3, 0x80, 0x8 ;  /* 0x000000000008781c */ /* 0x000fe20003f2f038 */
[----:B------:R-:W-:Y:S01]  /*1710*/  IMAD.MOV.U32 R12, RZ, RZ, 0x1 ;  /* 0x00000001ff0c7424 */ /* 0x000fe200078e00ff */
[----:B------:R-:W-:Y:S01]  /*1720*/  ISETP.EQ.OR P2, PT, R0, RZ, P3 ;  /* 0x000000ff0000720c */ /* 0x000fe20001f42670 */
[----:B------:R-:W-:Y:S01]  /*1730*/  UISETP.NE.AND UP1, UPT, UR22, URZ, UPT ;  /* 0x000000ff1600728c */ /* 0x000fe2000bf25270 */
[----:B------:R-:W-:Y:S02]  /*1740*/  PLOP3.LUT P1, PT, P1, PT, PT, 0x8, 0x80 ;  /* 0x000000000080781c */ /* 0x000fe40000f2e170 */
[----:B------:R-:W-:Y:S01]  /*1750*/  CS2R R10, SRZ ;  /* 0x00000000000a7805 */ /* 0x000fe2000001ff00 */
[----:B------:R-:W-:Y:S01]  /*1760*/  IMAD.MOV.U32 R9, RZ, RZ, RZ ;  /* 0x000000ffff097224 */ /* 0x000fe200078e00ff */
[----:B------:R-:W3:Y:S01]  /*1770*/  LDCU UR41, c[0x0][0x370] ;  /* 0x00006e00ff2977ac */ /* 0x000ee20008000800 */
[----:B------:R-:W-:Y:S01]  /*1780*/  IMAD.MOV.U32 R8, RZ, RZ, 0x1 ;  /* 0x00000001ff087424 */ /* 0x000fe200078e00ff */
[----:B------:R-:W4:Y:S01]  /*1790*/  LDCU.64 UR30, c[0x0][0x348] ;  /* 0x00006900ff1e77ac */ /* 0x000f220008000a00 */
[----:B------:R-:W1:Y:S01]  /*17a0*/  LDCU UR39, c[0x0][0x374] ;  /* 0x00006e80ff2777ac */ /* 0x000e620008000800 */
[----:B--2---:R-:W-:-:S02]  /*17b0*/  UIADD3 UR5, UPT, UPT, UR6, 0x3f, URZ ;  /* 0x0000003f06057890 */ /* 0x004fc4000fffe0ff */
[----:B------:R-:W-:Y:S02]  /*17c0*/  UIADD3 UR50, UPT, UPT, UR6, 0x7e, URZ ;  /* 0x0000007e06327890 */ /* 0x000fe4000fffe0ff */
[----:B------:R-:W-:-:S04]  /*17d0*/  USHF.R.S32.HI UR4, URZ, 0x1f, UR5 ;  /* 0x0000001fff047899 */ /* 0x000fc80008011405 */
[----:B------:R-:W-:Y:S02]  /*17e0*/  ULEA.HI UR4, UR4, UR5, URZ, 0x6 ;  /* 0x0000000504047291 */ /* 0x000fe4000f8f30ff */
[----:B------:R-:W-:Y:S02]  /*17f0*/  USHF.L.U32 UR5, UR26, 0x5, URZ ;  /* 0x000000051a057899 */ /* 0x000fe400080006ff */
[----:B------:R-:W-:Y:S02]  /*1800*/  USHF.R.S32.HI UR43, URZ, 0x6, UR4 ;  /* 0x00000006ff2b7899 */ /* 0x000fe40008011404 */
[----:B------:R-:W-:Y:S02]  /*1810*/  UIADD3 UR4, UPT, UPT, UR6, -0x1, URZ ;  /* 0xffffffff06047890 */ /* 0x000fe4000fffe0ff */
[----:B------:R-:W-:Y:S02]  /*1820*/  UISETP.LT.U32.AND UP0, UPT, UR43, 0x4, UPT ;  /* 0x000000042b00788c */ /* 0x000fe4000bf01070 */
[----:B------:R-:W-:-:S02]  /*1830*/  UISETP.GE.U32.AND UP2, UPT, UR4, -0x7f, UPT ;  /* 0xffffff810400788c */ /* 0x000fc4000bf46070 */
[----:B------:R-:W-:Y:S02]  /*1840*/  USEL UR42, UR43, 0x4, UP0 ;  /* 0x000000042b2a7887 */ /* 0x000fe40008000000 */
[----:B------:R-:W-:Y:S02]  /*1850*/  ULOP3.LUT UR44, UR5, 0x20, URZ, 0xe2, !UPT ;  /* 0x00000020052c7892 */ /* 0x000fe4000f8ee2ff */
[----:B------:R-:W-:Y:S02]  /*1860*/  UIADD3 UR25, UPT, UPT, UR42, -0x1, URZ ;  /* 0xffffffff2a197890 */ /* 0x000fe4000fffe0ff */
[----:B------:R-:W-:Y:S02]  /*1870*/  USEL UR26, UR34, 0x2, UP1 ;  /* 0x00000002221a7887 */ /* 0x000fe40008800000 */
[----:B------:R-:W-:Y:S02]  /*1880*/  UIADD3 UR47, UPT, UPT, UR43, -UR42, URZ ;  /* 0x8000002a2b2f7290 */ /* 0x000fe4000fffe0ff */
[----:B------:R-:W-:Y:S01]  /*1890*/  @UP2 UIADD3 UR25, UPT, UPT, UR42, URZ, URZ ;  /* 0x000000ff2a192290 */ /* 0x000fe2000fffe0ff */
[----:B------:R-:W-:-:S03]  /*18a0*/  UMOV UR5, URZ ;  /* 0x000000ff00057c82 */ /* 0x000fc60008000000 */
[----:B-1-34-:R-:W-:-:S12]  /*18b0*/  UIADD3 UR25, UPT, UPT, UR25, 0x1, URZ ;  /* 0x0000000119197890 */ /* 0x01afd8000fffe0ff */
.L_x_42:
[----:B------:R-:W-:Y:S01]  /*18c0*/  UISETP.NE.AND UP0, UPT, UR48, URZ, UPT ;  /* 0x000000ff3000728c */ /* 0x000fe2000bf05270 */
[----:B------:R-:W1:Y:S08]  /*18d0*/  S2UR UR48, SR_CgaCtaId ;  /* 0x00000000003079c3 */ /* 0x000e700000008800 */
[----:B------:R-:W-:Y:S05]  /*18e0*/  BRA.U UP0, `(.L_x_23) ;  /* 0x0000000100347547 */ /* 0x000fea000b800000 */
[----:B------:R-:W2:Y:S01]  /*18f0*/  S2R R0, SR_CgaCtaId ;  /* 0x0000000000007919 */ /* 0x000ea20000008800 */
[----:B------:R-:W-:-:S04]  /*1900*/  MOV R2, 0x400 ;  /* 0x0000040000027802 */ /* 0x000fc80000000f00 */
[----:B--2---:R-:W-:Y:S02]  /*1910*/  LEA R0, R0, R2, 0x18 ;  /* 0x0000000200007211 */ /* 0x004fe400078ec0ff */
[----:B------:R-:W-:-:S03]  /*1920*/  SHF.L.U32 R2, R8, 0x1f, RZ ;  /* 0x0000001f08027819 */ /* 0x000fc600000006ff */
[----:B------:R-:W-:-:S04]  /*1930*/  IMAD R0, R9, 0x8, R0 ;  /* 0x0000000809007824 */ /* 0x000fc800078e0200 */
[----:B------:R-:W2:Y:S02]  /*1940*/  SYNCS.PHASECHK.TRANS64.TRYWAIT P0, [R0+URZ+0xd0], R2 ;  /* 0x0000d002000075a7 */ /* 0x000ea400080011ff */
[----:B--2---:R-:W-:Y:S05]  /*1950*/  @!P0 BRA `(.L_x_24) ;  /* 0x0000004c00c48947 */ /* 0x004fea0003800000 */
.L_x_102:
[----:B------:R-:W-:Y:S01]  /*1960*/  VIADD R9, R9, 0x1 ;  /* 0x0000000109097836 */ /* 0x000fe20000000000 */
[----:B------:R2:W-:Y:S04]  /*1970*/  SYNCS.ARRIVE.TRANS64.A1T0 RZ, [R0+URZ+0xc0], RZ ;  /* 0x0000c0ff00ff79a7 */ /* 0x0005e800081000ff */
[----:B------:R-:W-:-:S04]  /*1980*/  ISETP.NE.AND P0, PT, R9, 0x2, PT ;  /* 0x000000020900780c */ /* 0x000fc80003f05270 */
[----:B------:R-:W-:Y:S02]  /*1990*/  SEL R9, R9, RZ, P0 ;  /* 0x000000ff09097207 */ /* 0x000fe40000000000 */
[----:B--2---:R-:W-:-:S04]  /*19a0*/  SEL R0, RZ, 0x1, P0 ;  /* 0x00000001ff007807 */ /* 0x004fc80000000000 */
[----:B------:R-:W-:-:S07]  /*19b0*/  LOP3.LUT R8, R8, R0, RZ, 0x3c, !PT ;  /* 0x0000000008087212 */ /* 0x000fce00078e3cff */
.L_x_23:
[----:B------:R-:W-:Y:S01]  /*19c0*/  UMOV UR6, 0x400 ;  /* 0x0000040000067882 */ /* 0x000fe20000000000 */
[----:B------:R-:W-:Y:S01]  /*19d0*/  SHF.L.U32 R0, R12, 0x1f, RZ ;  /* 0x0000001f0c007819 */ /* 0x000fe200000006ff */
[----:B-1----:R-:W-:Y:S02]  /*19e0*/  ULEA UR6, UR48, UR6, 0x18 ;  /* 0x0000000630067291 */ /* 0x002fe4000f8ec0ff */
[----:B------:R-:W-:Y:S02]  /*19f0*/  UISETP.GE.U32.AND UP0, UPT, UR50, 0x7f, UPT ;  /* 0x0000007f3200788c */ /* 0x000fe4000bf06070 */
[----:B------:R-:W-:Y:S02]  /*1a00*/  ULEA UR4, UR5, UR6, 0x3 ;  /* 0x0000000605047291 */ /* 0x000fe4000f8e18ff */
[----:B------:R-:W-:Y:S02]  /*1a10*/  ULEA UR11, UR45, UR49, 0x1 ;  /* 0x000000312d0b7291 */ /* 0x000fe4000f8e08ff */
[----:B------:R-:W-:-:S02]  /*1a20*/  ULEA UR35, UR46, UR44, 0x6 ;  /* 0x0000002c2e237291 */ /* 0x000fc4000f8e30ff */
[----:B------:R-:W-:Y:S01]  /*1a30*/  USHF.L.U32 UR11, UR11, 0x5, URZ ;  /* 0x000000050b0b7899 */ /* 0x000fe200080006ff */
[----:B------:R-:W-:Y:S02]  /*1a40*/  UMOV UR13, URZ ;  /* 0x000000ff000d7c82 */ /* 0x000fe40008000000 */
[----:B------:R1:W2:Y:S01]  /*1a50*/  SYNCS.PHASECHK.TRANS64.TRYWAIT P0, [UR4+0x20], R0 ;  /* 0x00002000ff0075a7 */ /* 0x0002a20008001104 */
[----:B------:R-:W-:Y:S08]  /*1a60*/  BRA.U !UP0, `(.L_x_25) ;  /* 0x0000000108c47547 */ /* 0x000ff0000b800000 */
[----:B------:R-:W-:Y:S01]  /*1a70*/  UMOV UR7, URZ ;  /* 0x000000ff00077c82 */ /* 0x000fe20008000000 */
[----:B------:R-:W-:-:S05]  /*1a80*/  UMOV UR4, UR5 ;  /* 0x0000000500047c82 */ /* 0x000fca0008000000 */
.L_x_31:
[----:B------:R-:W-:Y:S01]  /*1a90*/  ULEA UR33, UR4, UR6, 0x3 ;  /* 0x0000000604217291 */ /* 0x000fe2000f8e18ff */
[----:B------:R-:W-:Y:S01]  /*1aa0*/  @!P3 MOV R2, 0x2000 ;  /* 0x000020000002b802 */ /* 0x000fe20000000f00 */
[----:B--2-4-:R-:W-:Y:S10]  /*1ab0*/  @P0 BRA `(.L_x_26) ;  /* 0x00000000000c0947 */ /* 0x014ff40003800000 */
[----:B------:R-:W-:-:S04]  /*1ac0*/  SHF.L.U32 R3, R12, 0x1f, RZ ;  /* 0x0000001f0c037819 */ /* 0x000fc800000006ff */
[----:B------:R-:W2:Y:S02]  /*1ad0*/  SYNCS.PHASECHK.TRANS64.TRYWAIT P0, [UR33+0x20], R3 ;  /* 0x00002003ff0075a7 */ /* 0x000ea40008001121 */
[----:B--2---:R-:W-:Y:S05]  /*1ae0*/  @!P0 BRA `(.L_x_27) ;  /* 0x0000004c00748947 */ /* 0x004fea0003800000 */
.L_x_26:
[----:B------:R2:W-:Y:S01]  /*1af0*/  @!P3 SYNCS.ARRIVE.TRANS64 RZ, [UR33], R2 ;  /* 0x00000002ffffb9a7 */ /* 0x0005e20008000021 */
[----:B------:R-:W-:-:S04]  /*1b00*/  ULOP3.LUT UR5, UR26, 0x2, URZ, 0xfc, !UPT ;  /* 0x000000021a057892 */ /* 0x000fc8000f8efcff */
[----:B------:R-:W-:-:S09]  /*1b10*/  UISETP.NE.AND UP0, UPT, UR5, 0x2, UPT ;  /* 0x000000020500788c */ /* 0x000fd2000bf05270 */
[----:B------:R-:W-:Y:S05]  /*1b20*/  BRA.U UP0, `(.L_x_28) ;  /* 0x0000000100047547 */ /* 0x000fea000b800000 */
[----:B------:R-:W-:Y:S05]  /*1b30*/  BPT.TRAP 0x1 ;  /* 0x000000040000795c */ /* 0x000fea0000300000 */
.L_x_28:
[----:B------:R-:W-:Y:S04]  /*1b40*/  BSSY.RECONVERGENT B0, `(.L_x_29) ;  /* 0x0000003000007945 */ /* 0x000fe80003800200 */
[----:B------:R-:W-:Y:S05]  /*1b50*/  @P2 BRA `(.L_x_30) ;  /* 0x0000000000042947 */ /* 0x000fea0003800000 */
[----:B------:R-:W-:Y:S05]  /*1b60*/  BPT.TRAP 0x1 ;  /* 0x000000040000795c */ /* 0x000fea0000300000 */
.L_x_30:
[----:B------:R-:W-:Y:S05]  /*1b70*/  BSYNC.RECONVERGENT B0 ;  /* 0x0000000000007941 */ /* 0x000fea0003800200 */
.L_x_29:
[----:B------:R-:W-:Y:S02]  /*1b80*/  UIADD3 UR5, UPT, UPT, UR4, 0x1, URZ ;  /* 0x0000000104057890 */ /* 0x000fe4000fffe0ff */
[----:B------:R-:W-:Y:S02]  /*1b90*/  USHF.L.U32 UR4, UR4, 0xc, URZ ;  /* 0x0000000c04047899 */ /* 0x000fe400080006ff */
[----:B------:R-:W-:Y:S02]  /*1ba0*/  UISETP.NE.AND UP0, UPT, UR5, 0x4, UPT ;  /* 0x000000040500788c */ /* 0x000fe4000bf05270 */
[----:B------:R-:W-:Y:S02]  /*1bb0*/  USHF.L.U32 UR34, UR7, 0x6, URZ ;  /* 0x0000000607227899 */ /* 0x000fe400080006ff */
[----:B------:R-:W-:Y:S02]  /*1bc0*/  USEL UR9, URZ, 0x1, UP0 ;  /* 0x00000001ff097887 */ /* 0x000fe40008000000 */
[----:B------:R-:W-:-:S02]  /*1bd0*/  USEL UR5, UR5, URZ, UP0 ;  /* 0x000000ff05057287 */ /* 0x000fc40008000000 */
[----:B------:R-:W-:Y:S02]  /*1be0*/  UIADD3 UR14, UP0, UPT, UR30, 0x180, URZ ;  /* 0x000001801e0e7890 */ /* 0x000fe4000ff1e0ff */
[----:B------:R-:W-:Y:S01]  /*1bf0*/  ULEA UR8, UR5, UR6, 0x3 ;  /* 0x0000000605087291 */ /* 0x000fe2000f8e18ff */
[----:B------:R-:W-:Y:S01]  /*1c00*/  LOP3.LUT R12, R12, UR9, RZ, 0x3c, !PT ;  /* 0x000000090c0c7c12 */ /* 0x000fe2000f8e3cff */
[----:B------:R-:W-:Y:S02]  /*1c10*/  UIADD3 UR7, UPT, UPT, UR7, 0x1, URZ ;  /* 0x0000000107077890 */ /* 0x000fe4000fffe0ff */
[----:B------:R-:W-:Y:S01]  /*1c20*/  UIADD3 UR16, UP1, UPT, UR30, 0x80, URZ ;  /* 0x000000801e107890 */ /* 0x000fe2000ff3e0ff */
[----:B-1----:R-:W-:Y:S01]  /*1c30*/  SHF.L.U32 R0, R12, 0x1f, RZ ;  /* 0x0000001f0c007819 */ /* 0x002fe200000006ff */
[----:B------:R-:W-:Y:S02]  /*1c40*/  ULOP3.LUT UR32, UR28, UR4, URZ, 0xfc, !UPT ;  /* 0x000000041c207292 */ /* 0x000fe4000f8efcff */
[----:B------:R-:W-:Y:S01]  /*1c50*/  UIADD3.X UR15, UPT, UPT, URZ, UR31, URZ, UP0, !UPT ;  /* 0x0000001fff0f7290 */ /* 0x000fe200087fe4ff */
[----:B------:R3:W4:Y:S01]  /*1c60*/  SYNCS.PHASECHK.TRANS64.TRYWAIT P0, [UR8+0x20], R0 ;  /* 0x00002000ff0075a7 */ /* 0x0007220008001108 */
[----:B------:R-:W-:-:S02]  /*1c70*/  ULOP3.LUT UR8, UR27, UR4, URZ, 0xfc, !UPT ;  /* 0x000000041b087292 */ /* 0x000fc4000f8efcff */
[----:B------:R-:W-:Y:S02]  /*1c80*/  UISETP.NE.AND UP0, UPT, UR7, UR25, UPT ;  /* 0x000000190700728c */ /* 0x000fe4000bf05270 */
[----:B------:R-:W-:Y:S02]  /*1c90*/  UIADD3.X UR17, UPT, UPT, URZ, UR31, URZ, UP1, !UPT ;  /* 0x0000001fff117290 */ /* 0x000fe40008ffe4ff */
[----:B------:R-:W-:Y:S02]  /*1ca0*/  UIADD3 UR32, UPT, UPT, UR6, 0x2400, UR32 ;  /* 0x0000240006207890 */ /* 0x000fe4000fffe020 */
[----:B------:R-:W-:Y:S02]  /*1cb0*/  UPRMT UR13, URZ, 0x5410, UR24 ;  /* 0x00005410ff0d7896 */ /* 0x000fe40008000018 */
[----:B------:R-:W-:Y:S02]  /*1cc0*/  UIADD3 UR8, UPT, UPT, UR6, 0x6400, UR8 ;  /* 0x0000640006087890 */ /* 0x000fe4000fffe008 */
[----:B------:R-:W-:Y:S01]  /*1cd0*/  UPRMT UR4, URZ, 0x5410, UR21 ;  /* 0x00005410ff047896 */ /* 0x000fe20008000015 */
[----:B------:R-:W-:Y:S01]  /*1ce0*/  UMOV UR18, 0x0 ;  /* 0x0000000000127882 */ /* 0x000fe20000000000 */
[----:B------:R-:W-:Y:S01]  /*1cf0*/  UMOV UR19, 0x10000000 ;  /* 0x1000000000137882 */ /* 0x000fe20000000000 */
[----:B------:R-:W-:Y:S01]  /*1d00*/  UMOV UR12, UR36 ;  /* 0x00000024000c7c82 */ /* 0x000fe20008000000 */
[----:B------:R-:W-:Y:S01]  /*1d10*/  UMOV UR9, UR33 ;  /* 0x0000002100097c82 */ /* 0x000fe20008000000 */
[----:B------:R-:W-:Y:S01]  /*1d20*/  UMOV UR10, UR34 ;  /* 0x00000022000a7c82 */ /* 0x000fe20008000000 */
[----:B------:R1:W-:Y:S03]  /*1d30*/  UTMALDG.3D.MULTICAST [UR32], [UR16], UR13, desc[UR18] ;  /* 0x00001220100073b4 */ /* 0x0003e6000801180d */
[----:B------:R2:W-:Y:S01]  /*1d40*/  UTMALDG.3D.MULTICAST [UR8], [UR14], UR4, desc[UR18] ;  /* 0x000012080e0073b4 */ /* 0x0005e20008011804 */
[----:B-1----:R-:W-:Y:S01]  /*1d50*/  UMOV UR13, UR25 ;  /* 0x00000019000d7c82 */ /* 0x002fe20008000000 */
[----:B--2---:R-:W-:Y:S01]  /*1d60*/  UMOV UR4, UR5 ;  /* 0x0000000500047c82 */ /* 0x004fe20008000000 */
[----:B---3--:R-:W-:Y:S05]  /*1d70*/  BRA.U UP0, `(.L_x_31) ;  /* 0xfffffffd00447547 */ /* 0x008fea000b83ffff */
.L_x_25:
[----:B------:R-:W-:Y:S01]  /*1d80*/  ULEA UR4, UR5, UR6, 0x3 ;  /* 0x0000000605047291 */ /* 0x000fe2000f8e18ff */
[----:B-1----:R-:W-:Y:S01]  /*1d90*/  SHF.L.U32 R0, R12, 0x1f, RZ ;  /* 0x0000001f0c007819 */ /* 0x002fe200000006ff */
[----:B------:R-:W-:Y:S01]  /*1da0*/  @!P1 SYNCS.ARRIVE.TRANS64.A1T0 RZ, [UR6+0x58], RZ ;  /* 0x000058ffffff99a7 */ /* 0x000fe20008100006 */
[----:B------:R-:W-:-:S06]  /*1db0*/  UISETP.GT.AND UP0, UPT, UR43, UR42, UPT ;  /* 0x0000002a2b00728c */ /* 0x000fcc000bf04270 */
[----:B--2-4-:R1:W2:Y:S03]  /*1dc0*/  SYNCS.PHASECHK.TRANS64.TRYWAIT P0, [UR4+0x20], R0 ;  /* 0x00002000ff0075a7 */ /* 0x0142a60008001104 */
[----:B------:R-:W-:Y:S05]  /*1dd0*/  BRA.U !UP0, `(.L_x_32) ;  /* 0x0000000108c87547 */ /* 0x000fea000b800000 */
[----:B------:R-:W-:Y:S01]  /*1de0*/  UIADD3 UR29, UPT, UPT, UR47, UR13, URZ ;  /* 0x0000000d2f1d7290 */ /* 0x000fe2000fffe0ff */
[----:B------:R-:W-:-:S11]  /*1df0*/  UMOV UR4, UR5 ;  /* 0x0000000500047c82 */ /* 0x000fd60008000000 */
.L_x_38:
[----:B------:R-:W-:Y:S01]  /*1e00*/  ULEA UR17, UR4, UR6, 0x3 ;  /* 0x0000000604117291 */ /* 0x000fe2000f8e18ff */
[----:B--2---:R-:W-:Y:S01]  /*1e10*/  @!P3 MOV R2, 0x2000 ;  /* 0x000020000002b802 */ /* 0x004fe20000000f00 */
[----:B--2-4-:R-:W-:Y:S10]  /*1e20*/  @P0 BRA `(.L_x_33) ;  /* 0x00000000000c0947 */ /* 0x014ff40003800000 */
[----:B------:R-:W-:-:S04]  /*1e30*/  SHF.L.U32 R3, R12, 0x1f, RZ ;  /* 0x0000001f0c037819 */ /* 0x000fc800000006ff */
[----:B------:R-:W2:Y:S02]  /*1e40*/  SYNCS.PHASECHK.TRANS64.TRYWAIT P0, [UR17+0x20], R3 ;  /* 0x00002003ff0075a7 */ /* 0x000ea40008001111 */
[----:B--2---:R-:W-:Y:S05]  /*1e50*/  @!P0 BRA `(.L_x_34) ;  /* 0x0000004800b08947 */ /* 0x004fea0003800000 */
.L_x_33:
[----:B------:R2:W-:Y:S01]  /*1e60*/  @!P3 SYNCS.ARRIVE.TRANS64 RZ, [UR17], R2 ;  /* 0x00000002ffffb9a7 */ /* 0x0005e20008000011 */
[----:B------:R-:W-:-:S04]  /*1e70*/  ULOP3.LUT UR5, UR26, 0x2, URZ, 0xfc, !UPT ;  /* 0x000000021a057892 */ /* 0x000fc8000f8efcff */
[----:B------:R-:W-:-:S09]  /*1e80*/  UISETP.NE.AND UP0, UPT, UR5, 0x2, UPT ;  /* 0x000000020500788c */ /* 0x000fd2000bf05270 */
[----:B------:R-:W-:Y:S05]  /*1e90*/  BRA.U UP0, `(.L_x_35) ;  /* 0x0000000100047547 */ /* 0x000fea000b800000 */
[----:B------:R-:W-:Y:S05]  /*1ea0*/  BPT.TRAP 0x1 ;  /* 0x000000040000795c */ /* 0x000fea0000300000 */
.L_x_35:
[----:B------:R-:W-:Y:S04]  /*1eb0*/  BSSY.RECONVERGENT B0, `(.L_x_36) ;  /* 0x0000003000007945 */ /* 0x000fe80003800200 */
[----:B------:R-:W-:Y:S05]  /*1ec0*/  @P2 BRA `(.L_x_37) ;  /* 0x0000000000042947 */ /* 0x000fea0003800000 */
[----:B------:R-:W-:Y:S05]  /*1ed0*/  BPT.TRAP 0x1 ;  /* 0x000000040000795c */ /* 0x000fea0000300000 */
.L_x_37:
[----:B------:R-:W-:Y:S05]  /*1ee0*/  BSYNC.RECONVERGENT B0 ;  /* 0x0000000000007941 */ /* 0x000fea0003800200 */
.L_x_36:
        /* <DEDUP_REMOVED lines=17> */
[----:B------:R-:W-:Y:S02]  /*2000*/  UIADD3 UR16, UPT, UPT, UR6, 0x2400, UR16 ;  /* 0x0000240006107890 */ /* 0x000fe4000fffe010 */
[----:B------:R-:W-:Y:S02]  /*2010*/  UIADD3.X UR15, UPT, UPT, URZ, UR31, URZ, UP1, !UPT ;  /* 0x0000001fff0f7290 */ /* 0x000fe40008ffe4ff */
        /* <DEDUP_REMOVED lines=8> */
[----:B------:R-:W-:Y:S01]  /*20a0*/  UMOV UR9, UR17 ;  /* 0x0000001100097c82 */ /* 0x000fe20008000000 */
[----:B------:R-:W-:Y:S01]  /*20b0*/  UMOV UR10, UR18 ;  /* 0x00000012000a7c82 */ /* 0x000fe20008000000 */
[----:B------:R-:W-:Y:S01]  /*20c0*/  UTMALDG.3D.MULTICAST [UR16], [UR14], UR7, desc[UR32] ;  /* 0x000020100e0073b4 */ /* 0x000fe20008011807 */
[----:B------:R1:W-:Y:S02]  /*20d0*/  UTMALDG.3D.MULTICAST [UR8], [UR22], UR4, desc[UR32] ;  /* 0x00002008160073b4 */ /* 0x0003e40008011804 */
[----:B-1----:R-:W-:Y:S01]  /*20e0*/  UMOV UR4, UR5 ;  /* 0x0000000500047c82 */ /* 0x002fe20008000000 */
[----:B---3--:R-:W-:Y:S05]  /*20f0*/  BRA.U UP0, `(.L_x_38) ;  /* 0xfffffffd00407547 */ /* 0x008fea000b83ffff */
.L_x_32:
[C---:B------:R-:W-:Y:S01]  /*2100*/  LEA R3, R11.reuse, UR6, 0x3 ;  /* 0x000000060b037c11 */ /* 0x040fe2000f8e18ff */
[----:B------:R-:W-:Y:S01]  /*2110*/  NOP ;  /* 0x0000000000007918 */ /* 0x000fe20000000000 */
[----:B-1----:R-:W-:Y:S02]  /*2120*/  SHF.L.U32 R0, R10, 0x1f, RZ ;  /* 0x0000001f0a007819 */ /* 0x002fe400000006ff */
[----:B------:R-:W-:Y:S02]  /*2130*/  LEA R4, R11, UR6, 0x4 ;  /* 0x000000060b047c11 */ /* 0x000fe4000f8e20ff */
[----:B--2-4-:R-:W1:Y:S02]  /*2140*/  SYNCS.PHASECHK.TRANS64.TRYWAIT P0, [R3+URZ+0x60], R0 ;  /* 0x00006000030075a7 */ /* 0x014e6400080011ff */
[----:B-1----:R-:W-:Y:S05]  /*2150*/  @!P0 BRA `(.L_x_39) ;  /* 0x0000004800088947 */ /* 0x002fea0003800000 */
.L_x_105:
[----:B------:R-:W2:Y:S01]  /*2160*/  LDS.128 R4, [R4+0xf0] ;  /* 0x0000f00004047984 */ /* 0x000ea20000000c00 */
[----:B------:R-:W-:Y:S01]  /*2170*/  UISETP.GE.AND UP0, UPT, UR40, 0x1, UPT ;  /* 0x000000012800788c */ /* 0x000fe2000bf06270 */
[----:B------:R-:W-:Y:S01]  /*2180*/  @!PT LDS RZ, [RZ] ;  /* 0x00000000fffff984 */ /* 0x000fe20000000800 */
[----:B------:R-:W-:Y:S01]  /*2190*/  @!PT LDS RZ, [RZ] ;  /* 0x00000000fffff984 */ /* 0x000fe20000000800 */
[----:B------:R-:W-:Y:S01]  /*21a0*/  @!PT LDS RZ, [RZ] ;  /* 0x00000000fffff984 */ /* 0x000fe20000000800 */
[----:B------:R-:W-:Y:S01]  /*21b0*/  @!PT LDS RZ, [RZ] ;  /* 0x00000000fffff984 */ /* 0x000fe20000000800 */
[----:B------:R3:W-:Y:S06]  /*21c0*/  MEMBAR.ALL.CTA ;  /* 0x0000000000007992 */ /* 0x0007ec0000008000 */
[----:B---3--:R-:W3:Y:S01]  /*21d0*/  FENCE.VIEW.ASYNC.S ;  /* 0x00000000000073c6 */ /* 0x008ee20000000000 */
[----:B--2---:R-:W-:-:S13]  /*21e0*/  LOP3.LUT P0, RZ, R6, 0x1, RZ, 0xc0, !PT ;  /* 0x0000000106ff7812 */ /* 0x004fda000780c0ff */
[----:B---3--:R-:W-:Y:S01]  /*21f0*/  VOTEU.ANY UP1, P0 ;  /* 0x0000000000ff7886 */ /* 0x008fe20000020100 */
[----:B------:R-:W-:-:S13]  /*2200*/  PLOP3.LUT P0, PT, PT, PT, UP1, 0x80, 0x8 ;  /* 0x000000000008781c */ /* 0x000fda0003f0f018 */
[----:B-1----:R-:W-:Y:S02]  /*2210*/  @P0 LOP3.LUT R0, R5, 0xffff, RZ, 0xc0, !PT ;  /* 0x0000ffff05000812 */ /* 0x002fe400078ec0ff */
[----:B------:R-:W-:Y:S02]  /*2220*/  @P0 MOV R2, R4 ;  /* 0x0000000400020202 */ /* 0x000fe40000000f00 */
[----:B------:R-:W-:Y:S01]  /*2230*/  @P0 R2UR UR7, R0 ;  /* 0x00000000000702ca */ /* 0x000fe200000e0000 */
[----:B------:R-:W-:Y:S01]  /*2240*/  VIADD R0, R3, 0x70 ;  /* 0x0000007003007836 */ /* 0x000fe20000000000 */
[----:B------:R-:W-:Y:S02]  /*2250*/  @P0 SHF.R.U32.HI R4, RZ, 0x10, R5 ;  /* 0x00000010ff040819 */ /* 0x000fe40000011605 */
[----:B------:R-:W-:Y:S02]  /*2260*/  @P0 R2UR UR8, R2 ;  /* 0x00000000020802ca */ /* 0x000fe400000e0000 */
[----:B------:R-:W-:-:S02]  /*2270*/  PRMT R0, RZ, 0x654, R0 ;  /* 0x00000654ff007816 */ /* 0x000fc40000000000 */
[----:B------:R-:W-:Y:S02]  /*2280*/  @P0 R2UR UR4, R4 ;  /* 0x00000000040402ca */ /* 0x000fe400000e0000 */
[----:B------:R1:W-:Y:S03]  /*2290*/  SYNCS.ARRIVE.TRANS64.RED.A1T0 RZ, [R0+URZ], RZ ;  /* 0x000000ff00ff79a7 */ /* 0x0003e600081004ff */
[----:B------:R-:W-:-:S04]  /*22a0*/  @UP1 UMOV UR37, UR7 ;  /* 0x0000000700251c82 */ /* 0x000fc80008000000 */
[----:B------:R-:W-:-:S04]  /*22b0*/  @UP1 UMOV UR38, UR8 ;  /* 0x0000000800261c82 */ /* 0x000fc80008000000 */
[----:B------:R-:W-:Y:S01]  /*22c0*/  @UP1 UMOV UR36, UR4 ;  /* 0x0000000400241c82 */ /* 0x000fe20008000000 */
[----:B------:R-:W-:Y:S05]  /*22d0*/  BRA.U !UP0, `(.L_x_40) ;  /* 0x0000000108d47547 */ /* 0x000fea000b800000 */
[----:B------:R-:W2:Y:S01]  /*22e0*/  LDCU.128 UR12, c[0x0][0xb10] ;  /* 0x00016200ff0c77ac */ /* 0x000ea20008000c00 */
[----:B------:R-:W3:Y:S01]  /*22f0*/  LDCU UR29, c[0x0][0xb20] ;  /* 0x00016400ff1d77ac */ /* 0x000ee20008000800 */
[----:B------:R-:W4:Y:S01]  /*2300*/  LDCU UR20, c[0x0][0xb0c] ;  /* 0x00016180ff1477ac */ /* 0x000f220008000800 */
[----:B------:R-:W1:Y:S01]  /*2310*/  LDCU.64 UR10, c[0x0][0xb28] ;  /* 0x00016500ff0a77ac */ /* 0x000e620008000a00 */
[----:B------:R-:W-:Y:S02]  /*2320*/  UISETP.NE.AND UP3, UPT, UR40, 0x1, UPT ;  /* 0x000000012800788c */ /* 0x000fe4000bf65270 */
[----:B--2---:R-:W-:Y:S02]  /*2330*/  UIMAD.WIDE.U32 UR16, UR39, UR15, URZ ;  /* 0x0000000f271072a5 */ /* 0x004fe4000f8e00ff */
[----:B------:R-:W-:Y:S02]  /*2340*/  UIMAD.WIDE.U32 UR8, UR41, UR12, URZ ;  /* 0x0000000c290872a5 */ /* 0x000fe4000f8e00ff */
[----:B------:R-:W-:-:S02]  /*2350*/  UISETP.NE.AND UP0, UPT, UR14, 0x1, UPT ;  /* 0x000000010e00788c */ /* 0x000fc4000bf05270 */
[----:B------:R-:W-:Y:S01]  /*2360*/  UIMAD.WIDE.U32 UR22, UR37, UR15, URZ ;  /* 0x0000000f251672a5 */ /* 0x000fe2000f8e00ff */
[----:B------:R-:W-:Y:S02]  /*2370*/  UMOV UR16, UR17 ;  /* 0x0000001100107c82 */ /* 0x000fe40008000000 */
[----:B------:R-:W-:Y:S01]  /*2380*/  UMOV UR8, UR9 ;  /* 0x0000000900087c82 */ /* 0x000fe20008000000 */
[----:B---3--:R-:W-:Y:S02]  /*2390*/  USHF.R.U32.HI UR16, URZ, UR29, UR16 ;  /* 0x0000001dff107299 */ /* 0x008fe40008011610 */
[----:B----4-:R-:W-:Y:S02]  /*23a0*/  UISETP.NE.AND UP2, UPT, UR20, 0x1, UPT ;  /* 0x000000011400788c */ /* 0x010fe4000bf45270 */
[----:B------:R-:W-:Y:S02]  /*23b0*/  USHF.R.U32.HI UR8, URZ, UR13, UR8 ;  /* 0x0000000dff087299 */ /* 0x000fe40008011608 */
[----:B------:R-:W-:-:S02]  /*23c0*/  USEL UR7, UR39, UR16, !UP0 ;  /* 0x0000001027077287 */ /* 0x000fc4000c000000 */
[----:B------:R-:W-:Y:S02]  /*23d0*/  USEL UR8, UR41, UR8, !UP2 ;  /* 0x0000000829087287 */ /* 0x000fe4000d000000 */
[----:B-1----:R-:W-:Y:S01]  /*23e0*/  UIMAD.WIDE.U32 UR16, UR7, UR10, URZ ;  /* 0x0000000a071072a5 */ /* 0x002fe2000f8e00ff */
[----:B------:R-:W-:Y:S01]  /*23f0*/  UMOV UR4, UR23 ;  /* 0x0000001700047c82 */ /* 0x000fe20008000000 */
[----:B------:R-:W-:Y:S02]  /*2400*/  UIMAD.WIDE.U32 UR18, UR38, UR12, URZ ;  /* 0x0000000c261272a5 */ /* 0x000fe4000f8e00ff */
[----:B------:R-:W-:-:S03]  /*2410*/  UIMAD.WIDE.U32 UR22, UR8, UR10, URZ ;  /* 0x0000000a081672a5 */ /* 0x000fc6000f8e00ff */
[----:B------:R-:W-:Y:S01]  /*2420*/  UMOV UR16, UR17 ;  /* 0x0000001100107c82 */ /* 0x000fe20008000000 */
[----:B------:R-:W-:Y:S02]  /*2430*/  USHF.R.U32.HI UR4, URZ, UR29, UR4 ;  /* 0x0000001dff047299 */ /* 0x000fe40008011604 */
[----:B------:R-:W-:Y:S01]  /*2440*/  @UP3 USHF.R.U32.HI UR7, URZ, UR11, UR16 ;  /* 0x0000000bff073299 */ /* 0x000fe20008011610 */
[----:B------:R-:W-:Y:S01]  /*2450*/  UMOV UR18, UR19 ;  /* 0x0000001300127c82 */ /* 0x000fe20008000000 */
[----:B------:R-:W-:Y:S01]  /*2460*/  UMOV UR22, UR23 ;  /* 0x0000001700167c82 */ /* 0x000fe20008000000 */
[----:B------:R-:W-:Y:S02]  /*2470*/  USHF.R.U32.HI UR13, URZ, UR13, UR18 ;  /* 0x0000000dff0d7299 */ /* 0x000fe40008011612 */
[----:B------:R-:W-:Y:S02]  /*2480*/  USEL UR4, UR37, UR4, !UP0 ;  /* 0x0000000425047287 */ /* 0x000fe4000c000000 */
[----:B------:R-:W-:-:S02]  /*2490*/  @UP3 USHF.R.U32.HI UR8, URZ, UR11, UR22 ;  /* 0x0000000bff083299 */ /* 0x000fc40008011616 */
[----:B------:R-:W-:Y:S02]  /*24a0*/  UIMAD UR9, UR40, UR7, URZ ;  /* 0x00000007280972a4 */ /* 0x000fe4000f8e02ff */
[----:B------:R-:W-:Y:S02]  /*24b0*/  USEL UR7, UR38, UR13, !UP2 ;  /* 0x0000000d26077287 */ /* 0x000fe4000d000000 */
[----:B------:R-:W-:Y:S02]  /*24c0*/  UIMAD UR12, UR40, UR8, URZ ;  /* 0x00000008280c72a4 */ /* 0x000fe4000f8e02ff */
[----:B------:R-:W-:Y:S02]  /*24d0*/  UISETP.GE.AND UP0, UPT, UR4, UR9, UPT ;  /* 0x000000090400728c */ /* 0x000fe4000bf06270 */
[----:B------:R-:W-:Y:S02]  /*24e0*/  UIMAD.WIDE.U32 UR16, UR4, UR10, URZ ;  /* 0x0000000a041072a5 */ /* 0x000fe4000f8e00ff */
[----:B------:R-:W-:-:S02]  /*24f0*/  UISETP.GE.OR UP0, UPT, UR7, UR12, UP0 ;  /* 0x0000000c0700728c */ /* 0x000fc40008706670 */
        /* <DEDUP_REMOVED lines=19> */
.L_x_40:
[----:B------:R-:W2:Y:S02]  /*2630*/  LDCU UR4, c[0x0][0xb30] ;  /* 0x00016600ff0477ac */ /* 0x000ea40008000800 */
[----:B--2---:R-:W-:-:S09]  /*2640*/  UISETP.NE.AND UP0, UPT, UR4, 0x1, UPT ;  /* 0x000000010400788c */ /* 0x004fd2000bf05270 */
[----:B------:R-:W-:Y:S05]  /*2650*/  BRA.U UP0, `(.L_x_41) ;  /* 0x0000000100447547 */ /* 0x000fea000b800000 */
        /* <DEDUP_REMOVED lines=17> */
.L_x_41:
[----:B------:R-:W-:Y:S01]  /*2770*/  VIADD R11, R11, 0x1 ;  /* 0x000000010b0b7836 */ /* 0x000fe20000000000 */
[----:B------:R-:W-:Y:S01]  /*2780*/  PLOP3.LUT P1, PT, PT, PT, PT, 0x80, 0x8 ;  /* 0x000000000008781c */ /* 0x000fe20003f2f070 */
[----:B------:R-:W-:Y:S02]  /*2790*/  UIADD3 UR46, UPT, UPT, UR38, UR57, URZ ;  /* 0x00000039262e7290 */ /* 0x000fe4000fffe0ff */
[----:B------:R-:W-:Y:S01]  /*27a0*/  UIADD3 UR45, UPT, UPT, UR37, UR60, URZ ;  /* 0x0000003c252d7290 */ /* 0x000fe2000fffe0ff */
[----:B------:R-:W-:-:S04]  /*27b0*/  ISETP.NE.AND P0, PT, R11, 0x2, PT ;  /* 0x000000020b00780c */ /* 0x000fc80003f05270 */
[----:B-1----:R-:W-:Y:S02]  /*27c0*/  SEL R0, RZ, 0x1, P0 ;  /* 0x00000001ff007807 */ /* 0x002fe40000000000 */
[----:B------:R-:W-:Y:S02]  /*27d0*/  SEL R11, R11, RZ, P0 ;  /* 0x000000ff0b0b7207 */ /* 0x000fe40000000000 */
[----:B------:R-:W-:Y:S01]  /*27e0*/  LOP3.LUT R10, R10, R0, RZ, 0x3c, !PT ;  /* 0x000000000a0a7212 */ /* 0x000fe200078e3cff */
[----:B------:R-:W-:Y:S06]  /*27f0*/  BRA.U UP1, `(.L_x_42) ;  /* 0xfffffff101307547 */ /* 0x000fec000b83ffff */
[----:B------:R-:W-:Y:S01]  /*2800*/  UIADD3 UR7, UPT, UPT, UR6, 0x20, URZ ;  /* 0x0000002006077890 */ /* 0x000fe2000fffe0ff */
[----:B------:R-:W-:-:S03]  /*2810*/  SHF.L.U32 R2, R12, 0x1f, RZ ;  /* 0x0000001f0c027819 */ /* 0x000fc600000006ff */
[----:B------:R-:W-:-:S09]  /*2820*/  ULEA UR4, UR5, UR7, 0x3 ;  /* 0x0000000705047291 */ /* 0x000fd2000f8e18ff */
[----:B------:R-:W1:Y:S02]  /*2830*/  SYNCS.PHASECHK.TRANS64.TRYWAIT P0, [UR4], R2 ;  /* 0x00000002ff0075a7 */ /* 0x000e640008001104 */
[----:B-1----:R-:W-:Y:S05]  /*2840*/  @!P0 BRA `(.L_x_43) ;  /* 0x0000004000608947 */ /* 0x002fea0003800000 */
.L_x_107:
[----:B------:R-:W-:-:S04]  /*2850*/  UIADD3 UR4, UPT, UPT, UR5, 0x1, URZ ;  /* 0x0000000105047890 */ /* 0x000fc8000fffe0ff */
[----:B------:R-:W-:-:S04]  /*2860*/  UISETP.NE.AND UP0, UPT, UR4, 0x4, UPT ;  /* 0x000000040400788c */ /* 0x000fc8000bf05270 */
[----:B------:R-:W-:Y:S02]  /*2870*/  USEL UR6, URZ, 0x1, UP0 ;  /* 0x00000001ff067887 */ /* 0x000fe40008000000 */
[----:B------:R-:W-:-:S04]  /*2880*/  USEL UR4, UR4, URZ, UP0 ;  /* 0x000000ff04047287 */ /* 0x000fc80008000000 */
[----:B------:R-:W-:Y:S01]  /*2890*/  ULEA UR5, UR4, UR7, 0x3 ;  /* 0x0000000704057291 */ /* 0x000fe2000f8e18ff */
[----:B-1----:R-:W-:-:S04]  /*28a0*/  LOP3.LUT R2, R12, UR6, RZ, 0x3c, !PT ;  /* 0x000000060c027c12 */ /* 0x002fc8000f8e3cff */
[----:B------:R-:W-:-:S04]  /*28b0*/  SHF.L.U32 R3, R2, 0x1f, RZ ;  /* 0x0000001f02037819 */ /* 0x000fc800000006ff */
[----:B------:R-:W1:Y:S02]  /*28c0*/  SYNCS.PHASECHK.TRANS64.TRYWAIT P0, [UR5], R3 ;  /* 0x00000003ff0075a7 */ /* 0x000e640008001105 */
[----:B-1----:R-:W-:Y:S05]  /*28d0*/  @!P0 BRA `(.L_x_44) ;  /* 0x0000004000548947 */ /* 0x002fea0003800000 */
.L_x_109:
[----:B------:R-:W-:-:S04]  /*28e0*/  UIADD3 UR4, UPT, UPT, UR4, 0x1, URZ ;  /* 0x0000000104047890 */ /* 0x000fc8000fffe0ff */
[----:B------:R-:W-:-:S04]  /*28f0*/  UISETP.NE.AND UP0, UPT, UR4, 0x4, UPT ;  /* 0x000000040400788c */ /* 0x000fc8000bf05270 */
[----:B------:R-:W-:Y:S02]  /*2900*/  USEL UR6, URZ, 0x1, UP0 ;  /* 0x00000001ff067887 */ /* 0x000fe40008000000 */
[----:B------:R-:W-:-:S04]  /*2910*/  USEL UR4, UR4, URZ, UP0 ;  /* 0x000000ff04047287 */ /* 0x000fc80008000000 */
[----:B------:R-:W-:Y:S01]  /*2920*/  ULEA UR5, UR4, UR7, 0x3 ;  /* 0x0000000704057291 */ /* 0x000fe2000f8e18ff */
[----:B------:R-:W-:-:S04]  /*2930*/  LOP3.LUT R2, R2, UR6, RZ, 0x3c, !PT ;  /* 0x0000000602027c12 */ /* 0x000fc8000f8e3cff */
[----:B-1----:R-:W-:-:S04]  /*2940*/  SHF.L.U32 R3, R2, 0x1f, RZ ;  /* 0x0000001f02037819 */ /* 0x002fc800000006ff */
[----:B------:R-:W1:Y:S02]  /*2950*/  SYNCS.PHASECHK.TRANS64.TRYWAIT P0, [UR5], R3 ;  /* 0x00000003ff0075a7 */ /* 0x000e640008001105 */
[----:B-1----:R-:W-:Y:S05]  /*2960*/  @!P0 BRA `(.L_x_45) ;  /* 0x0000004000488947 */ /* 0x002fea0003800000 */
.L_x_111:
[----:B------:R-:W-:-:S04]  /*2970*/  UIADD3 UR4, UPT, UPT, UR4, 0x1, URZ ;  /* 0x0000000104047890 */ /* 0x000fc8000fffe0ff */
[----:B------:R-:W-:-:S04]  /*2980*/  UISETP.NE.AND UP0, UPT, UR4, 0x4, UPT ;  /* 0x000000040400788c */ /* 0x000fc8000bf05270 */
[----:B------:R-:W-:Y:S02]  /*2990*/  USEL UR5, URZ, 0x1, UP0 ;  /* 0x00000001ff057887 */ /* 0x000fe40008000000 */
[----:B------:R-:W-:-:S04]  /*29a0*/  USEL UR4, UR4, URZ, UP0 ;  /* 0x000000ff04047287 */ /* 0x000fc80008000000 */
[----:B------:R-:W-:Y:S01]  /*29b0*/  ULEA UR4, UR4, UR7, 0x3 ;  /* 0x0000000704047291 */ /* 0x000fe2000f8e18ff */
[----:B------:R-:W-:-:S04]  /*29c0*/  LOP3.LUT R2, R2, UR5, RZ, 0x3c, !PT ;  /* 0x0000000502027c12 */ /* 0x000fc8000f8e3cff */
[----:B------:R-:W-:Y:S01]  /*29d0*/  SHF.L.U32 R2, R2, 0x1f, RZ ;  /* 0x0000001f02027819 */ /* 0x000fe200000006ff */
[----:B-1----:R-:W-:-:S07]  /*29e0*/  IMAD.U32 R0, RZ, RZ, UR4 ;  /* 0x00000004ff007e24 */ /* 0x002fce000f8e00ff */
.L_x_46:
[----:B-1----:R1:W2:Y:S02]  /*29f0*/  SYNCS.PHASECHK.TRANS64.TRYWAIT P0, [R0+URZ], R2 ;  /* 0x00000002000075a7 */ /* 0x0022a400080011ff */
[----:B--2---:R-:W-:Y:S05]  /*2a00*/  @!P0 NANOSLEEP.SYNCS 0x989680 ;  /* 0x009896800000895d */ /* 0x004fea0003900000 */
[----:B------:R-:W2:Y:S02]  /*2a10*/  @!P0 SYNCS.PHASECHK.TRANS64 P0, [R0+URZ], R2 ;  /* 0x00000002000085a7 */ /* 0x000ea400080010ff */
[----:B--2---:R-:W-:Y:S05]  /*2a20*/  @P0 EXIT ;  /* 0x000000000000094d */ /* 0x004fea0003800000 */
[----:B------:R-:W-:Y:S05]  /*2a30*/  BRA `(.L_x_46) ;  /* 0xfffffffc00ec7947 */ /* 0x000fea000383ffff */
.L_x_22:
[----:B------:R-:W-:-:S04]  /*2a40*/  UISETP.NE.AND UP0, UPT, UR48, URZ, UPT ;  /* 0x000000ff3000728c */ /* 0x000fc8000bf05270 */
[----:B------:R-:W-:-:S09]  /*2a50*/  UISETP.NE.OR UP0, UPT, UR22, 0x1, UP0 ;  /* 0x000000011600788c */ /* 0x000fd20008705670 */
[----:B------:R-:W-:Y:S05]  /*2a60*/  BRA.U UP0, `(.L_x_47) ;  /* 0x0000000500487547 */ /* 0x000fea000b800000 */
[----:B------:R-:W-:Y:S01]  /*2a70*/  ISETP.GE.U32.AND P2, PT, R0, 0x4, PT ;  /* 0x000000040000780c */ /* 0x000fe20003f46070 */
[----:B------:R-:W-:Y:S01]  /*2a80*/  IMAD.MOV.U32 R12, RZ, RZ, 0x1 ;  /* 0x00000001ff0c7424 */ /* 0x000fe200078e00ff */
[----:B------:R-:W-:Y:S02]  /*2a90*/  CS2R R10, SRZ ;  /* 0x00000000000a7805 */ /* 0x000fe4000001ff00 */
[----:B------:R-:W-:Y:S01]  /*2aa0*/  CS2R R8, SRZ ;  /* 0x0000000000087805 */ /* 0x000fe2000001ff00 */
[----:B------:R-:W-:Y:S01]  /*2ab0*/  UMOV UR6, 0x400 ;  /* 0x0000040000067882 */ /* 0x000fe20000000000 */
[----:B------:R-:W-:Y:S01]  /*2ac0*/  UMOV UR5, URZ ;  /* 0x000000ff00057c82 */ /* 0x000fe20008000000 */
[----:B------:R-:W-:-:S12]  /*2ad0*/  ULEA UR6, UR48, UR6, 0x18 ;  /* 0x0000000630067291 */ /* 0x000fd8000f8ec0ff */
.L_x_51:
[----:B------:R-:W-:Y:S02]  /*2ae0*/  LEA R2, R8, UR6, 0x3 ;  /* 0x0000000608027c11 */ /* 0x000fe4000f8e18ff */
[----:B------:R-:W-:-:S03]  /*2af0*/  SHF.L.U32 R4, R9, 0x1f, RZ ;  /* 0x0000001f09047819 */ /* 0x000fc600000006ff */
[----:B------:R-:W-:Y:S01]  /*2b00*/  VIADD R5, R2, 0xd0 ;  /* 0x000000d002057836 */ /* 0x000fe20000000000 */
[----:B------:R-:W2:Y:S02]  /*2b10*/  SYNCS.PHASECHK.TRANS64.TRYWAIT P0, [R2+URZ+0xc0], R4 ;  /* 0x0000c004020075a7 */ /* 0x000ea400080011ff */
[----:B--2---:R-:W-:Y:S05]  /*2b20*/  @!P0 BRA `(.L_x_48) ;  /* 0x0000003c00f08947 */ /* 0x004fea0003800000 */
.L_x_112:
[----:B------:R-:W-:Y:S01]  /*2b30*/  ULEA UR4, UR5, UR6, 0x3 ;  /* 0x0000000605047291 */ /* 0x000fe2000f8e18ff */
[----:B--2---:R-:W-:Y:S01]  /*2b40*/  PRMT R2, RZ, 0x654, R5 ;  /* 0x00000654ff027816 */ /* 0x004fe20000000005 */
[----:B------:R-:W-:Y:S01]  /*2b50*/  @!P2 IMAD.MOV.U32 R4, RZ, RZ, 0x10 ;  /* 0x00000010ff04a424 */ /* 0x000fe200078e00ff */
[----:B------:R-:W-:Y:S01]  /*2b60*/  SHF.L.U32 R5, R12, 0x1f, RZ ;  /* 0x0000001f0c057819 */ /* 0x000fe200000006ff */
[----:B------:R-:W-:Y:S01]  /*2b70*/  UIADD3 UR7, UPT, UPT, UR4, 0x60, URZ ;  /* 0x0000006004077890 */ /* 0x000fe2000fffe0ff */
[----:B------:R2:W-:Y:S05]  /*2b80*/  SYNCS.ARRIVE.TRANS64.RED.A1T0 RZ, [R2+URZ], RZ ;  /* 0x000000ff02ff79a7 */ /* 0x0005ea00081004ff */
[----:B------:R-:W-:Y:S01]  /*2b90*/  IMAD.U32 R6, RZ, RZ, UR7 ;  /* 0x00000007ff067e24 */ /* 0x000fe2000f8e00ff */
[----:B------:R-:W3:Y:S04]  /*2ba0*/  SYNCS.PHASECHK.TRANS64.TRYWAIT P0, [UR4+0x70], R5 ;  /* 0x00007005ff0075a7 */ /* 0x000ee80008001104 */
[----:B------:R-:W-:Y:S01]  /*2bb0*/  PRMT R6, R0, 0x654, R6 ;  /* 0x0000065400067816 */ /* 0x000fe20000000006 */
[----:B--23--:R-:W-:Y:S06]  /*2bc0*/  @!P0 BRA `(.L_x_49) ;  /* 0x0000003c00dc8947 */ /* 0x00cfec0003800000 */
.L_x_114:
[----:B------:R-:W-:Y:S01]  /*2bd0*/  ULEA UR8, UR5, UR6, 0x4 ;  /* 0x0000000605087291 */ /* 0x000fe2000f8e20ff */
[----:B------:R-:W-:Y:S01]  /*2be0*/  SEL R3, R6, R3, !P2 ;  /* 0x0000000306037207 */ /* 0x000fe20005000000 */
[----:B------:R-:W-:Y:S01]  /*2bf0*/  UIADD3 UR9, UPT, UPT, UR4, 0x60, URZ ;  /* 0x0000006004097890 */ /* 0x000fe2000fffe0ff */
[----:B--2---:R-:W-:Y:S01]  /*2c00*/  LEA R2, R11, UR6, 0x3 ;  /* 0x000000060b027c11 */ /* 0x004fe2000f8e18ff */
[----:B------:R-:W-:Y:S01]  /*2c10*/  UIADD3 UR8, UPT, UPT, UR8, 0xf0, URZ ;  /* 0x000000f008087890 */ /* 0x000fe2000fffe0ff */
[----:B------:R2:W-:Y:S01]  /*2c20*/  @!P2 SYNCS.ARRIVE.TRANS64.RED RZ, [R3+URZ], R4 ;  /* 0x0000000403ffa9a7 */ /* 0x0005e200080004ff */
[----:B------:R-:W-:Y:S01]  /*2c30*/  UIADD3 UR4, UPT, UPT, UR5, 0x1, URZ ;  /* 0x0000000105047890 */ /* 0x000fe2000fffe0ff */
[----:B------:R-:W-:-:S03]  /*2c40*/  VIADD R8, R8, 0x1 ;  /* 0x0000000108087836 */ /* 0x000fc60000000000 */
[----:B------:R-:W-:Y:S02]  /*2c50*/  UISETP.NE.AND UP0, UPT, UR4, 0x2, UPT ;  /* 0x000000020400788c */ /* 0x000fe4000bf05270 */
[----:B------:R-:W-:Y:S01]  /*2c60*/  ISETP.NE.AND P0, PT, R8, 0x2, PT ;  /* 0x000000020800780c */ /* 0x000fe20003f05270 */
[----:B------:R-:W-:Y:S06]  /*2c70*/  UGETNEXTWORKID.BROADCAST [UR8], [UR9] ;  /* 0x00000000080073ca */ /* 0x000fec0008000100 */
[----:B------:R-:W-:Y:S02]  /*2c80*/  USEL UR7, URZ, 0x1, UP0 ;  /* 0x00000001ff077887 */ /* 0x000fe40008000000 */
[----:B------:R-:W-:-:S04]  /*2c90*/  USEL UR5, UR4, URZ, UP0 ;  /* 0x000000ff04057287 */ /* 0x000fc80008000000 */
[----:B------:R-:W-:Y:S02]  /*2ca0*/  LOP3.LUT R12, R12, UR7, RZ, 0x3c, !PT ;  /* 0x000000070c0c7c12 */ /* 0x000fe4000f8e3cff */
[----:B--2---:R-:W-:-:S04]  /*2cb0*/  SHF.L.U32 R4, R10, 0x1f, RZ ;  /* 0x0000001f0a047819 */ /* 0x004fc800000006ff */
[----:B------:R-:W2:Y:S02]  /*2cc0*/  SYNCS.PHASECHK.TRANS64.TRYWAIT P1, [R2+URZ+0x60], R4 ;  /* 0x00006004020075a7 */ /* 0x000ea400080211ff */
[----:B--2---:R-:W-:Y:S05]  /*2cd0*/  @!P1 BRA `(.L_x_50) ;  /* 0x0000003c00b09947 */ /* 0x004fea0003800000 */
.L_x_115:
[C---:B--2---:R-:W-:Y:S01]  /*2ce0*/  LEA R4, R11.reuse, UR6, 0x4 ;  /* 0x000000060b047c11 */ /* 0x044fe2000f8e20ff */
[----:B------:R-:W-:Y:S01]  /*2cf0*/  VIADD R2, R2, 0x70 ;  /* 0x0000007002027836 */ /* 0x000fe20000000000 */
[----:B------:R-:W-:Y:S01]  /*2d00*/  SEL R8, R8, RZ, P0 ;  /* 0x000000ff08087207 */ /* 0x000fe20000000000 */
[----:B------:R-:W-:-:S03]  /*2d10*/  VIADD R11, R11, 0x1 ;  /* 0x000000010b0b7836 */ /* 0x000fc60000000000 */
[----:B------:R-:W2:Y:S01]  /*2d20*/  LDS.128 R4, [R4+0xf0] ;  /* 0x0000f00004047984 */ /* 0x000ea20000000c00 */
[----:B------:R-:W-:Y:S02]  /*2d30*/  PRMT R2, RZ, 0x654, R2 ;  /* 0x00000654ff027816 */ /* 0x000fe40000000002 */
[C---:B------:R-:W-:Y:S01]  /*2d40*/  ISETP.NE.AND P1, PT, R11.reuse, 0x2, PT ;  /* 0x000000020b00780c */ /* 0x040fe20003f25270 */
[----:B------:R-:W-:Y:S01]  /*2d50*/  @!PT LDS RZ, [RZ] ;  /* 0x00000000fffff984 */ /* 0x000fe20000000800 */
[----:B------:R-:W-:Y:S01]  /*2d60*/  @!PT LDS RZ, [RZ] ;  /* 0x00000000fffff984 */ /* 0x000fe20000000800 */
[----:B------:R-:W-:Y:S01]  /*2d70*/  @!PT LDS RZ, [RZ] ;  /* 0x00000000fffff984 */ /* 0x000fe20000000800 */
[----:B------:R-:W-:Y:S01]  /*2d80*/  @!PT LDS RZ, [RZ] ;  /* 0x00000000fffff984 */ /* 0x000fe20000000800 */
[----:B------:R3:W-:Y:S06]  /*2d90*/  MEMBAR.ALL.CTA ;  /* 0x0000000000007992 */ /* 0x0007ec0000008000 */
[----:B---3--:R-:W3:Y:S01]  /*2da0*/  FENCE.VIEW.ASYNC.S ;  /* 0x00000000000073c6 */ /* 0x008ee20000000000 */
[----:B------:R-:W-:Y:S01]  /*2db0*/  SEL R11, R11, RZ, P1 ;  /* 0x000000ff0b0b7207 */ /* 0x000fe20000800000 */
[----:B---3--:R3:W-:Y:S01]  /*2dc0*/  SYNCS.ARRIVE.TRANS64.RED.A1T0 RZ, [R2+URZ], RZ ;  /* 0x000000ff02ff79a7 */ /* 0x0087e200081004ff */
[----:B--2---:R-:W-:-:S02]  /*2dd0*/  LOP3.LUT P3, RZ, R6, 0x1, RZ, 0xc0, !PT ;  /* 0x0000000106ff7812 */ /* 0x004fc4000786c0ff */
[----:B------:R-:W-:-:S04]  /*2de0*/  SEL R4, RZ, 0x1, P1 ;  /* 0x00000001ff047807 */ /* 0x000fc80000800000 */
[----:B------:R-:W-:Y:S02]  /*2df0*/  LOP3.LUT R10, R10, R4, RZ, 0x3c, !PT ;  /* 0x000000040a0a7212 */ /* 0x000fe400078e3cff */
[----:B---3--:R-:W-:-:S04]  /*2e00*/  SEL R2, RZ, 0x1, P0 ;  /* 0x00000001ff027807 */ /* 0x008fc80000000000 */
[----:B------:R-:W-:Y:S01]  /*2e10*/  LOP3.LUT R9, R9, R2, RZ, 0x3c, !PT ;  /* 0x0000000209097212 */ /* 0x000fe200078e3cff */
[----:B------:R-:W-:Y:S06]  /*2e20*/  @P3 BRA `(.L_x_51) ;  /* 0xfffffffc002c3947 */ /* 0x000fec000383ffff */
[----:B------:R-:W-:Y:S01]  /*2e30*/  ULEA UR4, UR5, UR6, 0x3 ;  /* 0x0000000605047291 */ /* 0x000fe2000f8e18ff */
[----:B------:R-:W-:-:S08]  /*2e40*/  SHF.L.U32 R2, R12, 0x1f, RZ ;  /* 0x0000001f0c027819 */ /* 0x000fd000000006ff */
[----:B------:R-:W2:Y:S02]  /*2e50*/  SYNCS.PHASECHK.TRANS64 P0, [UR4+0x70], R2 ;  /* 0x00007002ff0075a7 */ /* 0x000ea40008001004 */
[----:B--2---:R-:W-:Y:S05]  /*2e60*/  @P0 BRA `(.L_x_52) ;  /* 0x0000000000080947 */ /* 0x004fea0003800000 */
[----:B------:R-:W2:Y:S02]  /*2e70*/  SYNCS.PHASECHK.TRANS64.TRYWAIT P0, [UR4+0x70], R2 ;  /* 0x00007002ff0075a7 */ /* 0x000ea40008001104 */
[----:B--2---:R-:W-:Y:S05]  /*2e80*/  @!P0 BRA `(.L_x_53) ;  /* 0x0000003c00588947 */ /* 0x004fea0003800000 */
.L_x_52:
[----:B------:R-:W-:-:S04]  /*2e90*/  UIADD3 UR7, UPT, UPT, UR5, 0x1, URZ ;  /* 0x0000000105077890 */ /* 0x000fc8000fffe0ff */
[----:B------:R-:W-:-:S04]  /*2ea0*/  UISETP.NE.AND UP0, UPT, UR7, 0x2, UPT ;  /* 0x000000020700788c */ /* 0x000fc8000bf05270 */
[----:B------:R-:W-:Y:S02]  /*2eb0*/  USEL UR8, URZ, 0x1, UP0 ;  /* 0x00000001ff087887 */ /* 0x000fe40008000000 */
[----:B------:R-:W-:-:S04]  /*2ec0*/  USEL UR7, UR7, URZ, UP0 ;  /* 0x000000ff07077287 */ /* 0x000fc80008000000 */
[----:B------:R-:W-:Y:S01]  /*2ed0*/  ULEA UR7, UR7, UR6, 0x3 ;  /* 0x0000000607077291 */ /* 0x000fe2000f8e18ff */
[----:B--2---:R-:W-:-:S04]  /*2ee0*/  LOP3.LUT R2, R12, UR8, RZ, 0x3c, !PT ;  /* 0x000000080c027c12 */ /* 0x004fc8000f8e3cff */
[----:B------:R-:W-:-:S04]  /*2ef0*/  SHF.L.U32 R0, R2, 0x1f, RZ ;  /* 0x0000001f02007819 */ /* 0x000fc800000006ff */
[----:B------:R-:W2:Y:S02]  /*2f00*/  SYNCS.PHASECHK.TRANS64 P0, [UR7+0x70], R0 ;  /* 0x00007000ff0075a7 */ /* 0x000ea40008001007 */
[----:B-12---:R-:W-:Y:S05]  /*2f10*/  @P0 EXIT ;  /* 0x000000000000094d */ /* 0x006fea0003800000 */
[----:B------:R-:W-:Y:S02]  /*2f20*/  SHF.L.U32 R2, R2, 0x1f, RZ ;  /* 0x0000001f02027819 */ /* 0x000fe400000006ff */
[----:B------:R-:W-:-:S07]  /*2f30*/  MOV R0, UR7 ;  /* 0x0000000700007c02 */ /* 0x000fce0008000f00 */
.L_x_54:
[----:B-1----:R1:W2:Y:S02]  /*2f40*/  SYNCS.PHASECHK.TRANS64.TRYWAIT P0, [R0+URZ+0x70], R2 ;  /* 0x00007002000075a7 */ /* 0x0022a400080011ff */
[----:B--2---:R-:W-:Y:S05]  /*2f50*/  @!P0 NANOSLEEP.SYNCS 0x989680 ;  /* 0x009896800000895d */ /* 0x004fea0003900000 */
[----:B------:R-:W2:Y:S02]  /*2f60*/  @!P0 SYNCS.PHASECHK.TRANS64 P0, [R0+URZ+0x70], R2 ;  /* 0x00007002000085a7 */ /* 0x000ea400080010ff */
[----:B--2---:R-:W-:Y:S05]  /*2f70*/  @P0 EXIT ;  /* 0x000000000000094d */ /* 0x004fea0003800000 */
[----:B------:R-:W-:Y:S05]  /*2f80*/  BRA `(.L_x_54) ;  /* 0xfffffffc00ec7947 */ /* 0x000fea000383ffff */
.L_x_47:
[----:B------:R-:W-:Y:S05]  /*2f90*/  BRA.U UP4, `(.L_x_55) ;  /* 0x0000000d049c7547 */ /* 0x000fea000b800000 */
[----:B------:R-:W-:Y:S01]  /*2fa0*/  UMOV UR4, 0x40 ;  /* 0x0000004000047882 */ /* 0x000fe20000000000 */
[----:B------:R-:W-:Y:S01]  /*2fb0*/  NOP ;  /* 0x0000000000007918 */ /* 0x000fe20000000000 */
[----:B------:R-:W-:Y:S01]  /*2fc0*/  ULEA UR5, UR48, UR4, 0x18 ;  /* 0x0000000430057291 */ /* 0x000fe2000f8ec0ff */
[----:B------:R-:W-:Y:S02]  /*2fd0*/  UMOV UR6, 0x400 ;  /* 0x0000040000067882 */ /* 0x000fe40000000000 */
[----:B------:R-:W-:-:S06]  /*2fe0*/  ULEA UR6, UR48, UR6, 0x18 ;  /* 0x0000000630067291 */ /* 0x000fcc000f8ec0ff */
[----:B------:R-:W2:Y:S02]  /*2ff0*/  LDS.U8 R0, [UR5+0x1c] ;  /* 0x00001c05ff007984 */ /* 0x000ea40008000000 */
[----:B--2---:R-:W-:-:S13]  /*3000*/  ISETP.NE.AND P0, PT, R0, RZ, PT ;  /* 0x000000ff0000720c */ /* 0x004fda0003f05270 */
[----:B------:R-:W-:Y:S05]  /*3010*/  @P0 BRA `(.L_x_56) ;  /* 0x0000000000580947 */ /* 0x000fea0003800000 */
[----:B------:R-:W-:-:S13]  /*3020*/  ELECT P0, URZ, PT ;  /* 0x0000000000ff782f */ /* 0x000fda0003800000 */
[----:B------:R-:W-:Y:S05]  /*3030*/  @!P0 BRA `(.L_x_57) ;  /* 0x0000000000608947 */ /* 0x000fea0003800000 */
[----:B------:R-:W-:Y:S01]  /*3040*/  UMOV UR4, 0x10 ;  /* 0x0000001000047882 */ /* 0x000fe20000000000 */
[----:B------:R-:W-:Y:S01]  /*3050*/  HFMA2 R0, -RZ, RZ, 0, 5.9604644775390625e-08 ;  /* 0x00000001ff007431 */ /* 0x000fe200000001ff */
[----:B------:R-:W-:-:S03]  /*3060*/  MOV R3, 0xffff ;  /* 0x0000ffff00037802 */ /* 0x000fc60000000f00 */
[----:B------:R-:W-:Y:S04]  /*3070*/  DEPBAR.LE SB2, 0x36 ;  /* 0x0000ad800000791a */ /* 0x000fe80000000000 */
[----:B------:R-:W2:Y:S02]  /*3080*/  UTCATOMSWS.FIND_AND_SET.ALIGN UP0, UR4, UR4 ;  /* 0x00000004000475e3 */ /* 0x000ea40008000800 */
[----:B--2---:R-:W-:Y:S01]  /*3090*/  MOV R4, UR4 ;  /* 0x0000000400047c02 */ /* 0x004fe20008000f00 */
[----:B------:R-:W-:Y:S06]  /*30a0*/  BRA.U UP0, `(.L_x_58) ;  /* 0x0000000100187547 */ /* 0x000fec000b800000 */
.L_x_59:
[----:B------:R-:W-:Y:S05]  /*30b0*/  NANOSLEEP 0x64 ;  /* 0x000000640000795d */ /* 0x000fea0003800000 */
[----:B------:R-:W-:-:S05]  /*30c0*/  UMOV UR4, 0x10 ;  /* 0x0000001000047882 */ /* 0x000fca0000000000 */
[----:B------:R-:W-:Y:S04]  /*30d0*/  DEPBAR.LE SB2, 0x36 ;  /* 0x0000ad800000791a */ /* 0x000fe80000000000 */
[----:B------:R-:W2:Y:S02]  /*30e0*/  UTCATOMSWS.FIND_AND_SET.ALIGN UP0, UR4, UR4 ;  /* 0x00000004000475e3 */ /* 0x000ea40008000800 */
[----:B--2---:R-:W-:Y:S01]  /*30f0*/  MOV R4, UR4 ;  /* 0x0000000400047c02 */ /* 0x004fe20008000f00 */
[----:B------:R-:W-:Y:S05]  /*3100*/  BRA.U !UP0, `(.L_x_59) ;  /* 0xfffffffd08e87547 */ /* 0x000fea000b83ffff */
.L_x_58:
[-C--:B------:R-:W-:Y:S02]  /*3110*/  SHF.L.U32 R3, R3, R4.reuse, RZ ;  /* 0x0000000403037219 */ /* 0x080fe400000006ff */
[----:B------:R-:W-:Y:S01]  /*3120*/  SHF.L.U32 R0, R0, R4, RZ ;  /* 0x0000000400007219 */ /* 0x000fe200000006ff */
[----:B------:R-:W-:Y:S02]  /*3130*/  IMAD.SHL.U32 R4, R4, 0x20, RZ ;  /* 0x0000002004047824 */ /* 0x000fe400078e00ff */
[----:B------:R2:W-:Y:S04]  /*3140*/  ATOMS.OR RZ, [UR5+0x14], R3 ;  /* 0x00001403ffff798c */ /* 0x0005e8000b000005 */
[----:B------:R2:W-:Y:S04]  /*3150*/  ATOMS.OR RZ, [UR5+0x18], R0 ;  /* 0x00001800ffff798c */ /* 0x0005e8000b000005 */
[----:B------:R2:W-:Y:S01]  /*3160*/  STS [UR6+0x110], R4 ;  /* 0x00011004ff007988 */ /* 0x0005e20008000806 */
[----:B------:R-:W-:Y:S05]  /*3170*/  BRA `(.L_x_57) ;  /* 0x0000000000107947 */ /* 0x000fea0003800000 */
.L_x_56:
[----:B------:R-:W-:Y:S02]  /*3180*/  MOV R0, 0xffffffff ;  /* 0xffffffff00007802 */ /* 0x000fe40000000f00 */
[----:B------:R-:W-:-:S03]  /*3190*/  MOV R4, 0x31c0 ;  /* 0x000031c000047802 */ /* 0x000fc60000000f00 */
[----:B------:R2:W-:Y:S04]  /*31a0*/  STS [UR6+0x110], R0 ;  /* 0x00011000ff007988 */ /* 0x0005e80008000806 */
[----:B-12--5:R-:W-:Y:S05]  /*31b0*/  CALL.REL.NOINC `($__internal_1_$__cuda_sm10x_tcgen05_guardrail_trap_phase_invalid_during_alloc) ;  /* 0x0000003c00d87944 */ /* 0x026fea0003c00000 */
.L_x_57:
[----:B------:R-:W-:Y:S05]  /*31c0*/  WARPSYNC.ALL ;  /* 0x0000000000007948 */ /* 0x000fea0003800000 */
[----:B------:R-:W3:Y:S01]  /*31d0*/  S2UR UR4, SR_CgaCtaId ;  /* 0x00000000000479c3 */ /* 0x000ee20000008800 */
[----:B------:R-:W-:Y:S01]  /*31e0*/  UMOV UR17, 0x400 ;  /* 0x0000040000117882 */ /* 0x000fe20000000000 */
[----:B------:R-:W-:-:S06]  /*31f0*/  NOP ;  /* 0x0000000000007918 */ /* 0x000fcc0000000000 */
[----:B------:R-:W-:Y:S06]  /*3200*/  BAR.ARV 0x6, 0xa0 ;  /* 0x0182800000007b1d */ /* 0x000fec0000002000 */
[----:B------:R-:W4:Y:S01]  /*3210*/  LDCU UR5, c[0x0][0x38c] ;  /* 0x00007180ff0577ac */ /* 0x000f220008000800 */
[----:B------:R-:W-:Y:S01]  /*3220*/  LOP3.LUT R2, R2, 0xffff, RZ, 0xc0, !PT ;  /* 0x0000ffff02027812 */ /* 0x000fe200078ec0ff */
[----:B------:R-:W-:Y:S01]  /*3230*/  IMAD.MOV.U32 R11, RZ, RZ, 0x1 ;  /* 0x00000001ff0b7424 */ /* 0x000fe200078e00ff */
[----:B------:R-:W-:Y:S01]  /*3240*/  CS2R R8, SRZ ;  /* 0x0000000000087805 */ /* 0x000fe2000001ff00 */
[----:B------:R-:W1:Y:S01]  /*3250*/  LDCU UR8, c[0x0][0x38c] ;  /* 0x00007180ff0877ac */ /* 0x000e620008000800 */
[----:B------:R-:W-:Y:S01]  /*3260*/  R2UR UR19, R2 ;  /* 0x00000000021372ca */ /* 0x000fe200000e0000 */
[----:B------:R-:W-:Y:S01]  /*3270*/  IMAD.MOV.U32 R10, RZ, RZ, RZ ;  /* 0x000000ffff0a7224 */ /* 0x000fe200078e00ff */
[----:B------:R-:W-:Y:S01]  /*3280*/  UMOV UR22, URZ ;  /* 0x000000ff00167c82 */ /* 0x000fe20008000000 */
[----:B------:R-:W-:Y:S01]  /*3290*/  UMOV UR14, URZ ;  /* 0x000000ff000e7c82 */ /* 0x000fe20008000000 */
[----:B---3--:R-:W-:Y:S01]  /*32a0*/  ULEA UR17, UR4, UR17, 0x18 ;  /* 0x0000001104117291 */ /* 0x008fe2000f8ec0ff */
[----:B------:R-:W-:Y:S01]  /*32b0*/  UMOV UR26, 0x0 ;  /* 0x00000000001a7882 */ /* 0x000fe20000000000 */
[----:B------:R-:W-:-:S02]  /*32c0*/  UMOV UR27, 0x4100010 ;  /* 0x04100010001b7882 */ /* 0x000fc40000000000 */
[----:B------:R-:W-:Y:S02]  /*32d0*/  UIADD3 UR6, UPT, UPT, UR17, 0x2400, URZ ;  /* 0x0000240011067890 */ /* 0x000fe4000fffe0ff */
[----:B------:R-:W-:Y:S02]  /*32e0*/  UIADD3 UR7, UPT, UPT, UR17, 0x6400, URZ ;  /* 0x0000640011077890 */ /* 0x000fe4000fffe0ff */
[----:B----4-:R-:W-:Y:S01]  /*32f0*/  UIADD3 UR5, UPT, UPT, UR5, 0x3f, URZ ;  /* 0x0000003f05057890 */ /* 0x010fe2000fffe0ff */
[----:B--2---:R-:W2:Y:S01]  /*3300*/  LDS R0, [UR17+0x110] ;  /* 0x00011011ff007984 */ /* 0x004ea20008000800 */
[----:B------:R-:W-:Y:S02]  /*3310*/  USHF.R.U32.HI UR6, URZ, 0x4, UR6 ;  /* 0x00000004ff067899 */ /* 0x000fe40008011606 */
[----:B------:R-:W-:Y:S02]  /*3320*/  USHF.R.S32.HI UR4, URZ, 0x1f, UR5 ;  /* 0x0000001fff047899 */ /* 0x000fe40008011405 */
[----:B------:R-:W-:-:S02]  /*3330*/  ULOP3.LUT UR6, UR6, 0x3fff, URZ, 0xc0, !UPT ;  /* 0x00003fff06067892 */ /* 0x000fc4000f8ec0ff */
[----:B------:R-:W-:Y:S02]  /*3340*/  ULEA.HI UR4, UR4, UR5, URZ, 0x6 ;  /* 0x0000000504047291 */ /* 0x000fe4000f8f30ff */
[----:B------:R-:W-:Y:S02]  /*3350*/  USHF.R.U32.HI UR5, URZ, 0x4, UR7 ;  /* 0x00000004ff057899 */ /* 0x000fe40008011607 */
[----:B------:R-:W-:Y:S02]  /*3360*/  USHF.R.S32.HI UR28, URZ, 0x6, UR4 ;  /* 0x00000006ff1c7899 */ /* 0x000fe40008011404 */
[----:B------:R-:W-:Y:S02]  /*3370*/  ULOP3.LUT UR5, UR5, 0x3fff, URZ, 0xc0, !UPT ;  /* 0x00003fff05057892 */ /* 0x000fe4000f8ec0ff */
[----:B------:R-:W-:Y:S02]  /*3380*/  UISETP.LT.AND UP0, UPT, UR28, 0x1, UPT ;  /* 0x000000011c00788c */ /* 0x000fe4000bf01270 */
[----:B------:R-:W-:-:S02]  /*3390*/  ULOP3.LUT UR20, UR6, 0x10000, URZ, 0xfc, !UPT ;  /* 0x0001000006147892 */ /* 0x000fc4000f8efcff */
[----:B------:R-:W-:Y:S02]  /*33a0*/  USEL UR29, UR28, 0x1, !UP0 ;  /* 0x000000011c1d7887 */ /* 0x000fe4000c000000 */
[----:B------:R-:W-:Y:S02]  /*33b0*/  ULOP3.LUT UR21, UR5, 0x10000, URZ, 0xfc, !UPT ;  /* 0x0001000005157892 */ /* 0x000fe4000f8efcff */
[----:B------:R-:W-:Y:S02]  /*33c0*/  UIADD3 UR29, UPT, UPT, -UR29, URZ, URZ ;  /* 0x000000ff1d1d7290 */ /* 0x000fe4000fffe1ff */
[----:B-1----:R-:W-:Y:S01]  /*33d0*/  UISETP.GE.AND UP4, UPT, UR8, 0x1, UPT ;  /* 0x000000010800788c */ /* 0x002fe2000bf86270 */
[----:B------:R-:W-:Y:S01]  /*33e0*/  UMOV UR24, 0x0 ;  /* 0x0000000000187882 */ /* 0x000fe20000000000 */
[----:B------:R-:W-:Y:S01]  /*33f0*/  UMOV UR25, 0x4100010 ;  /* 0x0410001000197882 */ /* 0x000fe20000000000 */
[----:B--2---:R-:W-:-:S15]  /*3400*/  R2UR UR30, R0 ;  /* 0x00000000001e72ca */ /* 0x004fde00000e0000 */
.L_x_66:
[----:B------:R-:W-:Y:S02]  /*3410*/  LEA R0, R10, UR17, 0x3 ;  /* 0x000000110a007c11 */ /* 0x000fe4000f8e18ff */
[----:B------:R-:W-:Y:S02]  /*3420*/  SHF.L.U32 R2, R9, 0x1f, RZ ;  /* 0x0000001f09027819 */ /* 0x000fe400000006ff */
[----:B------:R-:W-:Y:S01]  /*3430*/  PLOP3.LUT P0, PT, PT, PT, UP4, 0x80, 0x8 ;  /* 0x000000000008781c */ /* 0x000fe20003f0f048 */
[----:B------:R-:W-:Y:S01]  /*3440*/  VIADD R3, R0, 0x70 ;  /* 0x0000007000037836 */ /* 0x000fe20000000000 */
[----:B-1----:R-:W1:Y:S02]  /*3450*/  SYNCS.PHASECHK.TRANS64.TRYWAIT P1, [R0+URZ+0x60], R2 ;  /* 0x00006002000075a7 */ /* 0x002e6400080211ff */
[----:B-1-3--:R-:W-:Y:S09]  /*3460*/  @!P1 BRA `(.L_x_60) ;  /* 0x0000003400f89947 */ /* 0x00aff20003800000 */
.L_x_117:
[----:B------:R-:W-:Y:S01]  /*3470*/  LEA R4, R10, UR17, 0x4 ;  /* 0x000000110a047c11 */ /* 0x000fe2000f8e20ff */
[----:B------:R-:W-:Y:S01]  /*3480*/  @UP4 ULEA UR4, UR14, UR17, 0x3 ;  /* 0x000000110e044291 */ /* 0x000fe2000f8e18ff */
[----:B------:R-:W-:Y:S01]  /*3490*/  PLOP3.LUT P2, PT, PT, PT, PT, 0x80, 0x8 ;  /* 0x000000000008781c */ /* 0x000fe20003f4f070 */
[----:B------:R-:W-:Y:S01]  /*34a0*/  ULEA UR23, UR22, UR17, 0x3 ;  /* 0x0000001116177291 */ /* 0x000fe2000f8e18ff */
[----:B------:R-:W-:Y:S02]  /*34b0*/  PRMT R3, RZ, 0x654, R3 ;  /* 0x00000654ff037816 */ /* 0x000fe40000000003 */
[----:B------:R-:W2:Y:S01]  /*34c0*/  LDS.128 R4, [R4+0xf0] ;  /* 0x0000f00004047984 */ /* 0x000ea20000000c00 */
[----:B-1----:R-:W-:Y:S02]  /*34d0*/  @P0 SHF.L.U32 R2, R8, 0x1f, RZ ;  /* 0x0000001f08020819 */ /* 0x002fe400000006ff */
[----:B------:R-:W-:Y:S01]  /*34e0*/  SHF.L.U32 R0, R11, 0x1f, RZ ;  /* 0x0000001f0b007819 */ /* 0x000fe200000006ff */
[----:B------:R-:W-:Y:S01]  /*34f0*/  @!PT LDS RZ, [RZ] ;  /* 0x00000000fffff984 */ /* 0x000fe20000000800 */
[----:B------:R-:W-:Y:S01]  /*3500*/  @!PT LDS RZ, [RZ] ;  /* 0x00000000fffff984 */ /* 0x000fe20000000800 */
[----:B------:R-:W-:Y:S01]  /*3510*/  @!PT LDS RZ, [RZ] ;  /* 0x00000000fffff984 */ /* 0x000fe20000000800 */
[----:B------:R-:W-:Y:S01]  /*3520*/  @!PT LDS RZ, [RZ] ;  /* 0x00000000fffff984 */ /* 0x000fe20000000800 */
[----:B------:R1:W-:Y:S06]  /*3530*/  MEMBAR.ALL.CTA ;  /* 0x0000000000007992 */ /* 0x0003ec0000008000 */
[----:B-1----:R-:W1:Y:S02]  /*3540*/  FENCE.VIEW.ASYNC.S ;  /* 0x00000000000073c6 */ /* 0x002e640000000000 */
[----:B-1----:R1:W-:Y:S01]  /*3550*/  SYNCS.ARRIVE.TRANS64.RED.A1T0 RZ, [R3+URZ], RZ ;  /* 0x000000ff03ff79a7 */ /* 0x0023e200081004ff */
[----:B------:R1:W3:Y:S01]  /*3560*/  @P0 SYNCS.PHASECHK.TRANS64.TRYWAIT P2, [UR4], R2 ;  /* 0x00000002ff0005a7 */ /* 0x0002e20008041104 */
[----:B------:R-:W-:Y:S01]  /*3570*/  ULEA.HI UR4, UR22, UR22, URZ, 0x1 ;  /* 0x0000001616047291 */ /* 0x000fe2000f8f08ff */
[----:B--2---:R-:W-:-:S03]  /*3580*/  LOP3.LUT P1, RZ, R6, 0x1, RZ, 0xc0, !PT ;  /* 0x0000000106ff7812 */ /* 0x004fc6000782c0ff */
[----:B------:R-:W-:Y:S02]  /*3590*/  USHF.L.U32 UR18, UR4, 0x5, URZ ;  /* 0x0000000504127899 */ /* 0x000fe400080006ff */
[----:B------:R-:W-:Y:S02]  /*35a0*/  ULOP3.LUT UR4, UR4, 0xffe, URZ, 0xc0, !UPT ;  /* 0x00000ffe04047892 */ /* 0x000fe4000f8ec0ff */
[----:B------:R-:W-:Y:S02]  /*35b0*/  ULOP3.LUT UR18, UR18, 0xffffffc0, URZ, 0xc0, !UPT ;  /* 0xffffffc012127892 */ /* 0x000fe4000f8ec0ff */
[----:B------:R-:W-:Y:S02]  /*35c0*/  UIADD3 UR4, UPT, UPT, -UR4, UR22, URZ ;  /* 0x0000001604047290 */ /* 0x000fe4000fffe1ff */
[----:B------:R-:W-:Y:S01]  /*35d0*/  UIADD3 UR18, UPT, UPT, UR30, UR18, URZ ;  /* 0x000000121e127290 */ /* 0x000fe2000fffe0ff */
[----:B------:R-:W2:Y:S03]  /*35e0*/  SYNCS.PHASECHK.TRANS64.TRYWAIT P0, [UR23+0xa0], R0 ;  /* 0x0000a000ff0075a7 */ /* 0x000ea60008001117 */
[----:B------:R-:W-:Y:S01]  /*35f0*/  ULEA UR18, UR4, UR18, 0x14 ;  /* 0x0000001204127291 */ /* 0x000fe2000f8ea0ff */
[----:B-123--:R-:W-:Y:S11]  /*3600*/  @!P0 BRA `(.L_x_61) ;  /* 0x0000003400a48947 */ /* 0x00eff60003800000 */
.L_x_119:
[----:B------:R-:W-:Y:S01]  /*3610*/  IADD3 R10, PT, PT, R10, 0x1, RZ ;  /* 0x000000010a0a7810 */ /* 0x000fe20007ffe0ff */
[----:B------:R-:W-:Y:S06]  /*3620*/  BRA.U !UP4, `(.L_x_62) ;  /* 0x000000010c987547 */ /* 0x000fec000b800000 */
[----:B------:R-:W-:Y:S01]  /*3630*/  UPLOP3.LUT UP2, UPT, UPT, UPT, UPT, 0x40, 0x4 ;  /* 0x000000000004789c */ /* 0x000fe20003f4e870 */
[----:B------:R-:W-:Y:S01]  /*3640*/  UMOV UR16, UR29 ;  /* 0x0000001d00107c82 */ /* 0x000fe20008000000 */
[----:B------:R-:W-:Y:S01]  /*3650*/  UMOV UR15, UR28 ;  /* 0x0000001c000f7c82 */ /* 0x000fe20008000000 */
[----:B------:R-:W-:-:S08]  /*3660*/  UMOV UR6, UR14 ;  /* 0x0000000e00067c82 */ /* 0x000fd00008000000 */
.L_x_65:
[----:B------:R-:W-:Y:S02]  /*3670*/  UIADD3 UR16, UPT, UPT, UR16, 0x1, URZ ;  /* 0x0000000110107890 */ /* 0x000fe4000fffe0ff */
[----:B--2---:R-:W-:Y:S02]  /*3680*/  ULEA UR5, UR6, UR17, 0x3 ;  /* 0x0000001106057291 */ /* 0x004fe4000f8e18ff */
[----:B------:R-:W-:Y:S01]  /*3690*/  UISETP.NE.AND UP3, UPT, UR16, URZ, UPT ;  /* 0x000000ff1000728c */ /* 0x000fe2000bf65270 */
[----:B---3--:R-:W-:Y:S10]  /*36a0*/  @P2 BRA `(.L_x_63) ;  /* 0x00000000000c2947 */ /* 0x008ff40003800000 */
[----:B-1----:R-:W-:Y:S04]  /*36b0*/  SHF.L.U32 R2, R8, 0x1f, RZ ;  /* 0x0000001f08027819 */ /* 0x002fe800000006ff */
[----:B------:R-:W1:Y:S02]  /*36c0*/  SYNCS.PHASECHK.TRANS64.TRYWAIT P0, [UR5], R2 ;  /* 0x00000002ff0075a7 */ /* 0x000e640008001105 */
[----:B-1----:R-:W-:Y:S05]  /*36d0*/  @!P0 BRA `(.L_x_64) ;  /* 0x0000003400888947 */ /* 0x002fea0003800000 */
.L_x_63:
[----:B------:R-:W-:Y:S01]  /*36e0*/  UISETP.NE.AND UP0, UPT, UR15, 0x1, UPT ;  /* 0x000000010f00788c */ /* 0x000fe2000bf05270 */
[----:B------:R-:W-:Y:S01]  /*36f0*/  PLOP3.LUT P2, PT, PT, PT, PT, 0x80, 0x8 ;  /* 0x000000000008781c */ /* 0x000fe20003f4f070 */
[----:B------:R-:W-:Y:S02]  /*3700*/  UIADD3 UR4, UPT, UPT, UR6, 0x1, URZ ;  /* 0x0000000106047890 */ /* 0x000fe4000fffe0ff */
[----:B------:R-:W-:Y:S02]  /*3710*/  ULEA UR12, UR6, UR21, 0x8 ;  /* 0x00000015060c7291 */ /* 0x000fe4000f8e40ff */
[----:B------:R-:W-:Y:S01]  /*3720*/  UISETP.NE.AND UP1, UPT, UR4, 0x4, UPT ;  /* 0x000000040400788c */ /* 0x000fe2000bf25270 */
[----:B------:R-:W-:Y:S01]  /*3730*/  PLOP3.LUT P0, PT, PT, PT, UP0, 0x80, 0x8 ;  /* 0x000000000008781c */ /* 0x000fe20003f0f008 */
[----:B------:R-:W-:Y:S02]  /*3740*/  UIADD3 UR10, UPT, UPT, UR12, 0x2, URZ ;  /* 0x000000020c0a7890 */ /* 0x000fe4000fffe0ff */
[----:B------:R-:W-:Y:S02]  /*3750*/  USEL UR7, URZ, 0x1, UP1 ;  /* 0x00000001ff077887 */ /* 0x000fe40008800000 */
[----:B------:R-:W-:Y:S02]  /*3760*/  USEL UR14, UR4, URZ, UP1 ;  /* 0x000000ff040e7287 */ /* 0x000fe40008800000 */
[----:B------:R-:W-:Y:S02]  /*3770*/  UIADD3 UR15, UPT, UPT, UR15, -0x1, URZ ;  /* 0xffffffff0f0f7890 */ /* 0x000fe4000fffe0ff */
[----:B------:R-:W-:Y:S01]  /*3780*/  @UP0 ULEA UR4, UR14, UR17, 0x3 ;  /* 0x000000110e040291 */ /* 0x000fe2000f8e18ff */
[----:B------:R-:W-:Y:S01]  /*3790*/  LOP3.LUT R8, R8, UR7, RZ, 0x3c, !PT ;  /* 0x0000000708087c12 */ /* 0x000fe2000f8e3cff */
[----:B------:R-:W-:Y:S01]  /*37a0*/  UIADD3 UR7, UPT, UPT, UR5, 0x20, URZ ;  /* 0x0000002005077890 */ /* 0x000fe2000fffe0ff */
[----:B------:R-:W-:Y:S02]  /*37b0*/  UMOV UR13, 0x80004020 ;  /* 0x80004020000d7882 */ /* 0x000fe40000000000 */
[----:B-1----:R-:W-:Y:S01]  /*37c0*/  @P0 SHF.L.U32 R0, R8, 0x1f, RZ ;  /* 0x0000001f08000819 */ /* 0x002fe200000006ff */
[----:B------:R-:W-:Y:S01]  /*37d0*/  UMOV UR5, 0x80004020 ;  /* 0x8000402000057882 */ /* 0x000fe20000000000 */
[----:B------:R-:W-:Y:S01]  /*37e0*/  UMOV UR11, 0x80004020 ;  /* 0x80004020000b7882 */ /* 0x000fe20000000000 */
[----:B------:R-:W-:Y:S01]  /*37f0*/  UMOV UR9, 0x80004020 ;  /* 0x8000402000097882 */ /* 0x000fe20000000000 */
[----:B------:R2:W3:Y:S01]  /*3800*/  @P0 SYNCS.PHASECHK.TRANS64.TRYWAIT P2, [UR4], R0 ;  /* 0x00000000ff0005a7 */ /* 0x0004e20008041104 */
[----:B------:R-:W-:Y:S03]  /*3810*/  ULEA UR4, UR6, UR20, 0x8 ;  /* 0x0000001406047291 */ /* 0x000fe6000f8e40ff */
[----:B------:R-:W-:Y:S01]  /*3820*/  UMOV UR6, UR14 ;  /* 0x0000000e00067c82 */ /* 0x000fe20008000000 */
[----:B------:R-:W-:Y:S05]  /*3830*/  UIADD3 UR8, UPT, UPT, UR4, 0x2, URZ ;  /* 0x0000000204087890 */ /* 0x000fea000fffe0ff */
[----:B------:R2:W-:Y:S01]  /*3840*/  UTCQMMA gdesc[UR4], gdesc[UR12], tmem[UR18], tmem[UR26], idesc[UR27], UP2 ;  /* 0x00ff1a0c040075ea */ /* 0x0005e20009000312 */
[----:B------:R-:W-:Y:S03]  /*3850*/  UPLOP3.LUT UP2, UPT, UPT, UPT, UPT, 0x80, 0x8 ;  /* 0x000000000008789c */ /* 0x000fe60003f4f070 */
[----:B------:R2:W-:Y:S01]  /*3860*/  UTCQMMA gdesc[UR8], gdesc[UR10], tmem[UR18], tmem[UR24], idesc[UR25], UPT ;  /* 0x00ff180a080075ea */ /* 0x0005e2000b800312 */
[----:B------:R2:W-:Y:S01]  /*3870*/  UTCBAR.MULTICAST [UR7], URZ, UR19 ;  /* 0x000000ff070073e9 */ /* 0x0005e20008000813 */
[----:B------:R-:W-:Y:S06]  /*3880*/  BRA.U UP3, `(.L_x_65) ;  /* 0xfffffffd03787547 */ /* 0x000fec000b83ffff */
.L_x_62:
[----:B--2---:R-:W-:Y:S01]  /*3890*/  UIADD3 UR4, UPT, UPT, UR22, 0x1, URZ ;  /* 0x0000000116047890 */ /* 0x004fe2000fffe0ff */
[C---:B------:R-:W-:Y:S01]  /*38a0*/  ISETP.NE.AND P0, PT, R10.reuse, 0x2, PT ;  /* 0x000000020a00780c */ /* 0x040fe20003f05270 */
[----:B------:R-:W-:Y:S02]  /*38b0*/  UIADD3 UR5, UPT, UPT, UR23, 0x80, URZ ;  /* 0x0000008017057890 */ /* 0x000fe4000fffe0ff */
[----:B------:R-:W-:Y:S01]  /*38c0*/  UISETP.NE.AND UP0, UPT, UR4, 0x4, UPT ;  /* 0x000000040400788c */ /* 0x000fe2000bf05270 */
[----:B-1----:R-:W-:Y:S02]  /*38d0*/  SEL R0, RZ, 0x1, P0 ;  /* 0x00000001ff007807 */ /* 0x002fe40000000000 */
[----:B------:R-:W-:Y:S01]  /*38e0*/  SEL R10, R10, RZ, P0 ;  /* 0x000000ff0a0a7207 */ /* 0x000fe20000000000 */
[----:B------:R-:W-:Y:S01]  /*38f0*/  USEL UR6, URZ, 0x1, UP0 ;  /* 0x00000001ff067887 */ /* 0x000fe20008000000 */
[----:B------:R-:W-:Y:S01]  /*3900*/  LOP3.LUT R9, R9, R0, RZ, 0x3c, !PT ;  /* 0x0000000009097212 */ /* 0x000fe200078e3cff */
[----:B------:R-:W-:Y:S01]  /*3910*/  USEL UR22, UR4, URZ, UP0 ;  /* 0x000000ff04167287 */ /* 0x000fe20008000000 */
[----:B------:R1:W-:Y:S03]  /*3920*/  UTCBAR [UR5], URZ ;  /* 0x000000ff050073e9 */ /* 0x0003e600080000ff */
[----:B------:R-:W-:Y:S01]  /*3930*/  LOP3.LUT R11, R11, UR6, RZ, 0x3c, !PT ;  /* 0x000000060b0b7c12 */ /* 0x000fe2000f8e3cff */
[----:B------:R-:W-:Y:S07]  /*3940*/  @P1 BRA `(.L_x_66) ;  /* 0xfffffff800b01947 */ /* 0x000fee000383ffff */
[----:B------:R-:W2:Y:S01]  /*3950*/  S2UR UR8, SR_CgaCtaId ;  /* 0x00000000000879c3 */ /* 0x000ea20000008800 */
[----:B------:R-:W-:Y:S01]  /*3960*/  ELECT P0, URZ, PT ;  /* 0x0000000000ff782f */ /* 0x000fe20003800000 */
[----:B------:R-:W-:Y:S01]  /*3970*/  IMAD.MOV.U32 R0, RZ, RZ, 0x1 ;  /* 0x00000001ff007424 */ /* 0x000fe200078e00ff */
[----:B------:R-:W-:Y:S01]  /*3980*/  UIADD3 UR17, UPT, UPT, UR17, 0xa0, URZ ;  /* 0x000000a011117890 */ /* 0x000fe2000fffe0ff */
[----:B------:R-:W-:Y:S01]  /*3990*/  SHF.L.U32 R2, R11, 0x1f, RZ ;  /* 0x0000001f0b027819 */ /* 0x000fe200000006ff */
[----:B------:R-:W-:-:S03]  /*39a0*/  UMOV UR4, 0x40 ;  /* 0x0000004000047882 */ /* 0x000fc60000000000 */
[----:B------:R-:W-:Y:S01]  /*39b0*/  UVIRTCOUNT.DEALLOC.SMPOOL 0x80 ;  /* 0x000000800000784c */ /* 0x000fe20000000000 */
[----:B--2---:R-:W-:Y:S02]  /*39c0*/  ULEA UR8, UR8, UR4, 0x18 ;  /* 0x0000000408087291 */ /* 0x004fe4000f8ec0ff */
[----:B------:R-:W-:-:S07]  /*39d0*/  ULEA UR4, UR22, UR17, 0x3 ;  /* 0x0000001116047291 */ /* 0x000fce000f8e18ff */
[----:B------:R2:W-:Y:S02]  /*39e0*/  @P0 STS.U8 [UR8+0x1c], R0 ;  /* 0x00001c00ff000988 */ /* 0x0005e40008000008 */
[----:B------:R-:W4:Y:S02]  /*39f0*/  SYNCS.PHASECHK.TRANS64.TRYWAIT P0, [UR4], R2 ;  /* 0x00000002ff0075a7 */ /* 0x000f240008001104 */
[----:B--2-4-:R-:W-:Y:S05]  /*3a00*/  @!P0 BRA `(.L_x_67) ;  /* 0x0000003000d48947 */ /* 0x014fea0003800000 */
.L_x_122:
[----:B------:R-:W-:-:S04]  /*3a10*/  UIADD3 UR4, UPT, UPT, UR22, 0x1, URZ ;  /* 0x0000000116047890 */ /* 0x000fc8000fffe0ff */
[----:B------:R-:W-:-:S04]  /*3a20*/  UISETP.NE.AND UP0, UPT, UR4, 0x4, UPT ;  /* 0x000000040400788c */ /* 0x000fc8000bf05270 */
[----:B------:R-:W-:Y:S02]  /*3a30*/  USEL UR6, URZ, 0x1, UP0 ;  /* 0x00000001ff067887 */ /* 0x000fe40008000000 */
[----:B------:R-:W-:-:S04]  /*3a40*/  USEL UR4, UR4, URZ, UP0 ;  /* 0x000000ff04047287 */ /* 0x000fc80008000000 */
[----:B-1----:R-:W-:Y:S01]  /*3a50*/  ULEA UR5, UR4, UR17, 0x3 ;  /* 0x0000001104057291 */ /* 0x002fe2000f8e18ff */
[----:B--2---:R-:W-:-:S04]  /*3a60*/  LOP3.LUT R2, R11, UR6, RZ, 0x3c, !PT ;  /* 0x000000060b027c12 */ /* 0x004fc8000f8e3cff */
[----:B------:R-:W-:-:S04]  /*3a70*/  SHF.L.U32 R3, R2, 0x1f, RZ ;  /* 0x0000001f02037819 */ /* 0x000fc800000006ff */
[----:B------:R-:W1:Y:S02]  /*3a80*/  SYNCS.PHASECHK.TRANS64.TRYWAIT P0, [UR5], R3 ;  /* 0x00000003ff0075a7 */ /* 0x000e640008001105 */
[----:B-1----:R-:W-:Y:S05]  /*3a90*/  @!P0 BRA `(.L_x_68) ;  /* 0x0000003000c88947 */ /* 0x002fea0003800000 */
.L_x_124:
        /* <DEDUP_REMOVED lines=9> */
.L_x_126:
[----:B------:R-:W-:-:S04]  /*3b30*/  UIADD3 UR4, UPT, UPT, UR4, 0x1, URZ ;  /* 0x0000000104047890 */ /* 0x000fc8000fffe0ff */
[----:B------:R-:W-:-:S04]  /*3b40*/  UISETP.NE.AND UP0, UPT, UR4, 0x4, UPT ;  /* 0x000000040400788c */ /* 0x000fc8000bf05270 */
[----:B------:R-:W-:Y:S02]  /*3b50*/  USEL UR5, URZ, 0x1, UP0 ;  /* 0x00000001ff057887 */ /* 0x000fe40008000000 */
[----:B------:R-:W-:-:S04]  /*3b60*/  USEL UR4, UR4, URZ, UP0 ;  /* 0x000000ff04047287 */ /* 0x000fc80008000000 */
[----:B------:R-:W-:Y:S01]  /*3b70*/  ULEA UR4, UR4, UR17, 0x3 ;  /* 0x0000001104047291 */ /* 0x000fe2000f8e18ff */
[----:B------:R-:W-:-:S04]  /*3b80*/  LOP3.LUT R2, R2, UR5, RZ, 0x3c, !PT ;  /* 0x0000000502027c12 */ /* 0x000fc8000f8e3cff */
[----:B------:R-:W-:-:S04]  /*3b90*/  SHF.L.U32 R2, R2, 0x1f, RZ ;  /* 0x0000001f02027819 */ /* 0x000fc800000006ff */
[----:B------:R-:W2:Y:S02]  /*3ba0*/  SYNCS.PHASECHK.TRANS64.TRYWAIT P0, [UR4], R2 ;  /* 0x00000002ff0075a7 */ /* 0x000ea40008001104 */
[----:B--2---:R-:W-:Y:S05]  /*3bb0*/  @!P0 BRA `(.L_x_70) ;  /* 0x0000003000b08947 */ /* 0x004fea0003800000 */
.L_x_128:
[----:B------:R-:W-:Y:S01]  /*3bc0*/  NOP ;  /* 0x0000000000007918 */ /* 0x000fe20000000000 */
[----:B-1----:R-:W1:Y:S01]  /*3bd0*/  LDS R0, [UR8+0x14] ;  /* 0x00001408ff007984 */ /* 0x002e620008000800 */
[----:B------:R-:W-:Y:S01]  /*3be0*/  ULOP3.LUT UR4, UR30, 0xffff, URZ, 0xc0, !UPT ;  /* 0x0000ffff1e047892 */ /* 0x000fe2000f8ec0ff */
[----:B------:R-:W-:Y:S01]  /*3bf0*/  UMOV UR5, 0xffff ;  /* 0x0000ffff00057882 */ /* 0x000fe20000000000 */
[----:B------:R-:W-:Y:S02]  /*3c00*/  UMOV UR6, 0x1 ;  /* 0x0000000100067882 */ /* 0x000fe40000000000 */
[----:B------:R-:W-:-:S04]  /*3c10*/  USHF.R.U32.HI UR4, URZ, 0x5, UR4 ;  /* 0x00000005ff047899 */ /* 0x000fc80008011604 */
[----:B------:R-:W-:Y:S02]  /*3c20*/  USHF.L.U32 UR5, UR5, UR4, URZ ;  /* 0x0000000405057299 */ /* 0x000fe400080006ff */
[----:B------:R-:W-:-:S04]  /*3c30*/  USHF.L.U32 UR4, UR6, UR4, URZ ;  /* 0x0000000406047299 */ /* 0x000fc800080006ff */
[----:B-1----:R-:W-:-:S04]  /*3c40*/  LOP3.LUT R0, R0, UR5, RZ, 0xc0, !PT ;  /* 0x0000000500007c12 */ /* 0x002fc8000f8ec0ff */
[----:B------:R-:W-:-:S13]  /*3c50*/  ISETP.NE.AND P0, PT, R0, UR5, PT ;  /* 0x0000000500007c0c */ /* 0x000fda000bf05270 */
[----:B------:R-:W-:Y:S05]  /*3c60*/  @P0 BRA `(.L_x_71) ;  /* 0x0000000000580947 */ /* 0x000fea0003800000 */
[----:B------:R-:W1:Y:S02]  /*3c70*/  LDS R0, [UR8+0x18] ;  /* 0x00001808ff007984 */ /* 0x000e640008000800 */
[----:B-1----:R-:W-:-:S04]  /*3c80*/  LOP3.LUT R0, R0, UR4, RZ, 0xc0, !PT ;  /* 0x0000000400007c12 */ /* 0x002fc8000f8ec0ff */
[----:B------:R-:W-:-:S13]  /*3c90*/  ISETP.NE.AND P0, PT, R0, UR4, PT ;  /* 0x0000000400007c0c */ /* 0x000fda000bf05270 */
[----:B------:R-:W-:Y:S05]  /*3ca0*/  @P0 BRA `(.L_x_72) ;  /* 0x00000000003c0947 */ /* 0x000fea0003800000 */
[----:B------:R-:W1:Y:S01]  /*3cb0*/  S2R R2, SR_LANEID ;  /* 0x0000000000027919 */ /* 0x000e620000000000 */
[----:B------:R-:W-:-:S06]  /*3cc0*/  ULOP3.LUT UR5, URZ, UR5, URZ, 0x33, !UPT ;  /* 0x00000005ff057292 */ /* 0x000fcc000f8e33ff */
[----:B------:R-:W-:-:S04]  /*3cd0*/  IMAD.U32 R0, RZ, RZ, UR5 ;  /* 0x00000005ff007e24 */ /* 0x000fc8000f8e00ff */
[----:B------:R2:W4:Y:S02]  /*3ce0*/  REDUX UR7, R0 ;  /* 0x00000000000773c4 */ /* 0x0005240000000000 */
[----:B------:R1:W-:Y:S01]  /*3cf0*/  UTCATOMSWS.AND URZ, UR5 ;  /* 0x0000000500ff79e3 */ /* 0x0003e20008000000 */
[----:B--2---:R-:W-:Y:S01]  /*3d00*/  LOP3.LUT R0, RZ, UR4, RZ, 0x33, !PT ;  /* 0x00000004ff007c12 */ /* 0x004fe2000f8e33ff */
[----:B------:R-:W-:Y:S02]  /*3d10*/  VOTEU.ANY UR4, UPT, PT ;  /* 0x0000000000047886 */ /* 0x000fe400038e0100 */
[----:B------:R-:W-:Y:S02]  /*3d20*/  UFLO.U32 UR4, UR4 ;  /* 0x00000004000472bd */ /* 0x000fe400080e0000 */
[----:B------:R-:W2:Y:S04]  /*3d30*/  REDUX UR6, R0 ;  /* 0x00000000000673c4 */ /* 0x000ea80000000000 */
[----:B-1----:R-:W-:-:S02]  /*3d40*/  ISETP.EQ.U32.AND P0, PT, R2, UR4, PT ;  /* 0x0000000402007c0c */ /* 0x002fc4000bf02070 */
[----:B----4-:R-:W-:-:S11]  /*3d50*/  MOV R2, UR7 ;  /* 0x0000000700027c02 */ /* 0x010fd60008000f00 */
[----:B------:R1:W-:Y:S01]  /*3d60*/  @P0 ATOMS.AND RZ, [UR8+0x14], R2 ;  /* 0x00001402ffff098c */ /* 0x0003e2000a800008 */
[----:B--2---:R-:W-:-:S05]  /*3d70*/  IMAD.U32 R0, RZ, RZ, UR6 ;  /* 0x00000006ff007e24 */ /* 0x004fca000f8e00ff */
[----:B------:R1:W-:Y:S01]  /*3d80*/  @P0 ATOMS.AND RZ, [UR8+0x18], R0 ;  /* 0x00001800ffff098c */ /* 0x0003e2000a800008 */
[----:B------:R-:W-:Y:S05]  /*3d90*/  BRA `(.L_x_73) ;  /* 0x0000000000147947 */ /* 0x000fea0003800000 */
.L_x_72:
[----:B------:R-:W-:Y:S02]  /*3da0*/  MOV R2, 0x3dc0 ;  /* 0x00003dc000027802 */ /* 0x000fe40000000f00 */
[----:B---3-5:R-:W-:Y:S05]  /*3db0*/  CALL.REL.NOINC `($__internal_0_$__cuda_sm10x_tcgen05_guardrail_trap_col_being_dealloced_not_returned_by_alloc) ;  /* 0x0000003000cc7944 */ /* 0x028fea0003c00000 */
[----:B------:R-:W-:Y:S05]  /*3dc0*/  BRA `(.L_x_73) ;  /* 0x0000000000087947 */ /* 0x000fea0003800000 */
.L_x_71:
[----:B------:R-:W-:Y:S02]  /*3dd0*/  MOV R2, 0x3df0 ;  /* 0x00003df000027802 */ /* 0x000fe40000000f00 */
[----:B---3-5:R-:W-:Y:S05]  /*3de0*/  CALL.REL.NOINC `($__internal_2_$__cuda_sm10x_tcgen05_guardrail_trap_unallocated_columns_being_dealloced) ;  /* 0x0000003000d87944 */ /* 0x028fea0003c00000 */
.L_x_73:
[----:B------:R-:W-:Y:S01]  /*3df0*/  NOP ;  /* 0x0000000000007918 */ /* 0x000fe20000000000 */
[----:B------:R-:W-:Y:S05]  /*3e00*/  EXIT ;  /* 0x000000000000794d */ /* 0x000fea0003800000 */
.L_x_55:
[----:B------:R-:W-:-:S09]  /*3e10*/  UISETP.NE.OR UP0, UPT, UR22, 0x3, !UP3 ;  /* 0x000000031600788c */ /* 0x000fd2000df05670 */
[----:B------:R-:W-:Y:S05]  /*3e20*/  BRA.U UP0, `(.L_x_74) ;  /* 0x0000000d00087547 */ /* 0x000fea000b800000 */
[----:B------:R-:W2:Y:S01]  /*3e30*/  LDCU UR26, c[0x0][0x370] ;  /* 0x00006e00ff1a77ac */ /* 0x000ea20008000800 */
[----:B------:R-:W3:Y:S01]  /*3e40*/  LDC.64 R16, c[0x0][0x348] ;  /* 0x0000d200ff107b82 */ /* 0x000ee20000000a00 */
[----:B------:R-:W-:Y:S02]  /*3e50*/  HFMA2 R13, -RZ, RZ, 0, 0 ;  /* 0x00000000ff0d7431 */ /* 0x000fe400000001ff */
[----:B------:R-:W-:Y:S01]  /*3e60*/  IMAD.MOV.U32 R15, RZ, RZ, 0x1 ;  /* 0x00000001ff0f7424 */ /* 0x000fe200078e00ff */
[----:B------:R-:W2:Y:S01]  /*3e70*/  LDCU.128 UR28, c[0x0][0xb10] ;  /* 0x00016200ff1c77ac */ /* 0x000ea20008000c00 */
[----:B------:R-:W-:Y:S01]  /*3e80*/  IMAD.MOV.U32 R14, RZ, RZ, RZ ;  /* 0x000000ffff0e7224 */ /* 0x000fe200078e00ff */
[----:B------:R-:W-:Y:S01]  /*3e90*/  MOV R12, 0x1000 ;  /* 0x00001000000c7802 */ /* 0x000fe20000000f00 */
[----:B------:R-:W4:Y:S01]  /*3ea0*/  LDCU UR25, c[0x0][0x374] ;  /* 0x00006e80ff1977ac */ /* 0x000f220008000800 */
[----:B------:R-:W1:Y:S01]  /*3eb0*/  LDC.64 R2, c[0x0][0x888] ;  /* 0x00022200ff027b82 */ /* 0x000e620000000a00 */
[----:B------:R-:W4:Y:S01]  /*3ec0*/  LDCU UR16, c[0x0][0xb0c] ;  /* 0x00016180ff1077ac */ /* 0x000f220008000800 */
[----:B------:R-:W3:Y:S06]  /*3ed0*/  LDCU UR35, c[0x0][0xb20] ;  /* 0x00016400ff2377ac */ /* 0x000eec0008000800 */
[----:B------:R-:W1:Y:S01]  /*3ee0*/  LDC.64 R4, c[0x0][0x890] ;  /* 0x00022400ff047b82 */ /* 0x000e620000000a00 */
[----:B------:R-:W3:Y:S01]  /*3ef0*/  LDCU UR4, c[0x0][0xb30] ;  /* 0x00016600ff0477ac */ /* 0x000ee20008000800 */
[----:B------:R-:W-:Y:S01]  /*3f00*/  UMOV UR17, 0x400 ;  /* 0x0000040000117882 */ /* 0x000fe20000000000 */
[----:B--2---:R-:W-:-:S02]  /*3f10*/  UIMAD.WIDE.U32 UR32, UR26, UR28, URZ ;  /* 0x0000001c1a2072a5 */ /* 0x004fc4000f8e00ff */
[----:B----4-:R-:W-:Y:S02]  /*3f20*/  UIMAD.WIDE.U32 UR6, UR25, UR31, URZ ;  /* 0x0000001f190672a5 */ /* 0x010fe4000f8e00ff */
[----:B------:R-:W-:Y:S02]  /*3f30*/  ULEA UR17, UR48, UR17, 0x18 ;  /* 0x0000001130117291 */ /* 0x000fe4000f8ec0ff */
[----:B------:R-:W-:Y:S02]  /*3f40*/  UPLOP3.LUT UP3, UPT, UPT, UPT, UPT, 0x40, 0x4 ;  /* 0x000000000004789c */ /* 0x000fe40003f6e870 */
[----:B------:R-:W-:Y:S01]  /*3f50*/  UIADD3 UR5, UPT, UPT, UR17, 0x40, URZ ;  /* 0x0000004011057890 */ /* 0x000fe2000fffe0ff */
[----:B------:R-:W-:Y:S01]  /*3f60*/  UMOV UR32, UR33 ;  /* 0x0000002100207c82 */ /* 0x000fe20008000000 */
[----:B------:R-:W-:Y:S01]  /*3f70*/  UMOV UR27, UR7 ;  /* 0x00000007001b7c82 */ /* 0x000fe20008000000 */
[----:B------:R-:W-:Y:S02]  /*3f80*/  UISETP.GE.AND UP0, UPT, UR40, 0x1, UPT ;  /* 0x000000012800788c */ /* 0x000fe4000bf06270 */
[----:B------:R-:W-:Y:S01]  /*3f90*/  UISETP.NE.AND UP4, UPT, UR40, 0x1, UPT ;  /* 0x000000012800788c */ /* 0x000fe2000bf85270 */
[----:B------:R-:W2:Y:S01]  /*3fa0*/  LDCU.64 UR14, c[0x0][0xb28] ;  /* 0x00016500ff0e77ac */ /* 0x000ea20008000a00 */
[----:B------:R-:W-:-:S02]  /*3fb0*/  UISETP.NE.AND UP6, UPT, UR16, 0x1, UPT ;  /* 0x000000011000788c */ /* 0x000fc4000bfc5270 */
[----:B------:R-:W-:Y:S02]  /*3fc0*/  UISETP.NE.AND UP5, UPT, UR30, 0x1, UPT ;  /* 0x000000011e00788c */ /* 0x000fe4000bfa5270 */
[----:B------:R-:W-:Y:S02]  /*3fd0*/  UPRMT UR48, UR48, 0x654, UR5 ;  /* 0x0000065430307896 */ /* 0x000fe40008000005 */
[----:B------:R-:W-:Y:S02]  /*3fe0*/  USHF.R.U32.HI UR32, URZ, UR29, UR32 ;  /* 0x0000001dff207299 */ /* 0x000fe40008011620 */
[----:B---3--:R-:W-:Y:S02]  /*3ff0*/  USHF.R.U32.HI UR27, URZ, UR35, UR27 ;  /* 0x00000023ff1b7299 */ /* 0x008fe4000801161b */
[----:B------:R-:W-:-:S11]  /*4000*/  UISETP.NE.AND UP2, UPT, UR4, 0x1, UPT ;  /* 0x000000010400788c */ /* 0x000fd6000bf45270 */
.L_x_82:
[C---:B------:R-:W-:Y:S02]  /*4010*/  LEA R7, R14.reuse, UR17, 0x3 ;  /* 0x000000110e077c11 */ /* 0x040fe4000f8e18ff */
[----:B------:R-:W-:Y:S02]  /*4020*/  SHF.L.U32 R0, R13, 0x1f, RZ ;  /* 0x0000001f0d007819 */ /* 0x000fe400000006ff */
[----:B------:R-:W-:Y:S02]  /*4030*/  LEA R8, R14, UR17, 0x4 ;  /* 0x000000110e087c11 */ /* 0x000fe4000f8e20ff */
[----:B---3--:R-:W3:Y:S02]  /*4040*/  SYNCS.PHASECHK.TRANS64.TRYWAIT P0, [R7+URZ+0x60], R0 ;  /* 0x00006000070075a7 */ /* 0x008ee400080011ff */
[----:B---3--:R-:W-:Y:S05]  /*4050*/  @!P0 BRA `(.L_x_75) ;  /* 0x0000002c00a08947 */ /* 0x008fea0003800000 */
.L_x_129:
[----:B------:R-:W4:Y:S01]  /*4060*/  LDS.128 R8, [R8+0xf0] ;  /* 0x0000f00008087984 */ /* 0x000f220000000c00 */
[----:B------:R-:W-:Y:S01]  /*4070*/  UISETP.GE.AND UP0, UPT, UR40, 0x1, UPT ;  /* 0x000000012800788c */ /* 0x000fe2000bf06270 */
[----:B------:R-:W-:Y:S01]  /*4080*/  @!PT LDS RZ, [RZ] ;  /* 0x00000000fffff984 */ /* 0x000fe20000000800 */
[----:B------:R-:W-:Y:S01]  /*4090*/  @!PT LDS RZ, [RZ] ;  /* 0x00000000fffff984 */ /* 0x000fe20000000800 */
[----:B------:R-:W-:Y:S01]  /*40a0*/  @!PT LDS RZ, [RZ] ;  /* 0x00000000fffff984 */ /* 0x000fe20000000800 */
[----:B------:R-:W-:Y:S01]  /*40b0*/  @!PT LDS RZ, [RZ] ;  /* 0x00000000fffff984 */ /* 0x000fe20000000800 */
[----:B------:R1:W-:Y:S06]  /*40c0*/  MEMBAR.ALL.CTA ;  /* 0x0000000000007992 */ /* 0x0003ec0000008000 */
[----:B-1----:R-:W1:Y:S01]  /*40d0*/  FENCE.VIEW.ASYNC.S ;  /* 0x00000000000073c6 */ /* 0x002e620000000000 */
[----:B----4-:R-:W-:Y:S11]  /*40e0*/  LOP3.LUT P0, RZ, R10, 0x1, RZ, 0xc0, !PT ;  /* 0x000000010aff7812 */ /* 0x010ff6000780c0ff */
[----:B------:R-:W-:Y:S02]  /*40f0*/  @!UPT UIADD3 URZ, UPT, UPT, URZ, URZ, URZ ;  /* 0x000000fffffff290 */ /* 0x000fe4000fffe0ff */
[----:B-1----:R-:W-:Y:S01]  /*4100*/  VOTEU.ANY UP1, P0 ;  /* 0x0000000000ff7886 */ /* 0x002fe20000020100 */
[----:B------:R-:W-:Y:S11]  /*4110*/  PLOP3.LUT P0, PT, PT, PT, UP1, 0x80, 0x8 ;  /* 0x000000000008781c */ /* 0x000ff60003f0f018 */
[----:B------:R-:W-:Y:S02]  /*4120*/  @!UPT UIADD3 URZ, UPT, UPT, URZ, URZ, URZ ;  /* 0x000000fffffff290 */ /* 0x000fe4000fffe0ff */
[----:B---3--:R-:W-:Y:S02]  /*4130*/  @P0 SHF.R.U32.HI R0, RZ, 0x10, R9 ;  /* 0x00000010ff000819 */ /* 0x008fe40000011609 */
[----:B------:R-:W-:Y:S02]  /*4140*/  @P0 MOV R6, R8 ;  /* 0x0000000800060202 */ /* 0x000fe40000000f00 */
[----:B------:R-:W-:Y:S01]  /*4150*/  @P0 R2UR UR4, R0 ;  /* 0x00000000000402ca */ /* 0x000fe200000e0000 */
[----:B------:R-:W-:Y:S01]  /*4160*/  VIADD R0, R7, 0x70 ;  /* 0x0000007007007836 */ /* 0x000fe20000000000 */
[----:B------:R-:W-:Y:S02]  /*4170*/  @P0 LOP3.LUT R8, R9, 0xffff, RZ, 0xc0, !PT ;  /* 0x0000ffff09080812 */ /* 0x000fe400078ec0ff */
[----:B------:R-:W-:Y:S02]  /*4180*/  @P0 R2UR UR6, R6 ;  /* 0x00000000060602ca */ /* 0x000fe400000e0000 */
[----:B------:R-:W-:Y:S02]  /*4190*/  PRMT R0, RZ, 0x654, R0 ;  /* 0x00000654ff007816 */ /* 0x000fe40000000000 */
[----:B------:R-:W-:Y:S02]  /*41a0*/  @P0 R2UR UR5, R8 ;  /* 0x00000000080502ca */ /* 0x000fe400000e0000 */
[----:B------:R1:W-:Y:S03]  /*41b0*/  SYNCS.ARRIVE.TRANS64.RED.A1T0 RZ, [R0+URZ], RZ ;  /* 0x000000ff00ff79a7 */ /* 0x0003e600081004ff */
[----:B------:R-:W-:Y:S04]  /*41c0*/  @UP1 UMOV UR24, UR4 ;  /* 0x0000000400181c82 */ /* 0x000fe80008000000 */
[----:B------:R-:W-:Y:S04]  /*41d0*/  @UP1 UMOV UR13, UR6 ;  /* 0x00000006000d1c82 */ /* 0x000fe80008000000 */
[----:B------:R-:W-:Y:S01]  /*41e0*/  @UP1 UMOV UR7, UR5 ;  /* 0x0000000500071c82 */ /* 0x000fe20008000000 */
[----:B------:R-:W-:Y:S05]  /*41f0*/  BRA.U !UP0, `(.L_x_76) ;  /* 0x0000000108a47547 */ /* 0x000fea000b800000 */
[----:B------:R-:W-:Y:S02]  /*4200*/  UIMAD.WIDE.U32 UR10, UR7, UR31, URZ ;  /* 0x0000001f070a72a5 */ /* 0x000fe4000f8e00ff */
[----:B------:R-:W-:Y:S02]  /*4210*/  UIMAD.WIDE.U32 UR18, UR13, UR28, URZ ;  /* 0x0000001c0d1272a5 */ /* 0x000fe4000f8e00ff */
[----:B------:R-:W-:Y:S02]  /*4220*/  USEL UR4, UR25, UR27, !UP5 ;  /* 0x0000001b19047287 */ /* 0x000fe4000e800000 */
[----:B------:R-:W-:Y:S02]  /*4230*/  USEL UR8, UR26, UR32, !UP6 ;  /* 0x000000201a087287 */ /* 0x000fe4000f000000 */
[----:B--2---:R-:W-:Y:S02]  /*4240*/  UIMAD.WIDE.U32 UR20, UR4, UR14, URZ ;  /* 0x0000000e041472a5 */ /* 0x004fe4000f8e00ff */
[----:B------:R-:W-:Y:S01]  /*4250*/  UIMAD.WIDE.U32 UR22, UR8, UR14, URZ ;  /* 0x0000000e081672a5 */ /* 0x000fe2000f8e00ff */
[----:B------:R-:W-:Y:S02]  /*4260*/  UMOV UR5, UR11 ;  /* 0x0000000b00057c82 */ /* 0x000fe40008000000 */
[----:B------:R-:W-:Y:S03]  /*4270*/  USHF.R.U32.HI UR6, URZ, UR35, UR5 ;  /* 0x00000023ff067299 */ /* 0x000fe60008011605 */
[----:B------:R-:W-:Y:S01]  /*4280*/  UMOV UR5, UR19 ;  /* 0x0000001300057c82 */ /* 0x000fe20008000000 */
[----:B------:R-:W-:Y:S02]  /*4290*/  USEL UR6, UR7, UR6, !UP5 ;  /* 0x0000000607067287 */ /* 0x000fe4000e800000 */
[----:B------:R-:W-:Y:S02]  /*42a0*/  USHF.R.U32.HI UR9, URZ, UR29, UR5 ;  /* 0x0000001dff097299 */ /* 0x000fe40008011605 */
[----:B------:R-:W-:Y:S01]  /*42b0*/  UIMAD.WIDE.U32 UR10, UR6, UR14, URZ ;  /* 0x0000000e060a72a5 */ /* 0x000fe2000f8e00ff */
[----:B------:R-:W-:Y:S02]  /*42c0*/  UMOV UR5, UR21 ;  /* 0x0000001500057c82 */ /* 0x000fe40008000000 */
[----:B------:R-:W-:Y:S03]  /*42d0*/  @UP4 USHF.R.U32.HI UR4, URZ, UR15, UR5 ;  /* 0x0000000fff044299 */ /* 0x000fe60008011605 */
[----:B------:R-:W-:Y:S01]  /*42e0*/  UMOV UR5, UR23 ;  /* 0x0000001700057c82 */ /* 0x000fe20008000000 */
[----:B------:R-:W-:Y:S02]  /*42f0*/  UIMAD UR4, UR40, UR4, URZ ;  /* 0x00000004280472a4 */ /* 0x000fe4000f8e02ff */
[----:B------:R-:W-:Y:S02]  /*4300*/  @UP4 USHF.R.U32.HI UR8, URZ, UR15, UR5 ;  /* 0x0000000fff084299 */ /* 0x000fe40008011605 */
[----:B------:R-:W-:Y:S02]  /*4310*/  USEL UR5, UR13, UR9, !UP6 ;  /* 0x000000090d057287 */ /* 0x000fe4000f000000 */
[----:B------:R-:W-:Y:S02]  /*4320*/  UIMAD UR9, UR40, UR8, URZ ;  /* 0x00000008280972a4 */ /* 0x000fe4000f8e02ff */
[----:B------:R-:W-:Y:S03]  /*4330*/  UISETP.GE.AND UP0, UPT, UR6, UR4, UPT ;  /* 0x000000040600728c */ /* 0x000fe6000bf06270 */
[----:B------:R-:W-:Y:S01]  /*4340*/  UMOV UR4, UR11 ;  /* 0x0000000b00047c82 */ /* 0x000fe20008000000 */
[----:B------:R-:W-:Y:S02]  /*4350*/  UISETP.GE.OR UP0, UPT, UR5, UR9, UP0 ;  /* 0x000000090500728c */ /* 0x000fe40008706670 */
[----:B------:R-:W-:Y:S02]  /*4360*/  USHF.R.U32.HI UR4, URZ, UR15, UR4 ;  /* 0x0000000fff047299 */ /* 0x000fe40008011604 */
[----:B------:R-:W-:Y:S02]  /*4370*/  UIMAD.WIDE.U32 UR10, UR5, UR14, URZ ;  /* 0x0000000e050a72a5 */ /* 0x000fe4000f8e00ff */
[----:B------:R-:W-:Y:S04]  /*4380*/  USEL UR12, UR6, UR4, !UP4 ;  /* 0x00000004060c7287 */ /* 0x000fe8000e000000 */
[----:B------:R-:W-:Y:S01]  /*4390*/  UIADD3 UR9, UPT, UPT, -UR12, URZ, URZ ;  /* 0x000000ff0c097290 */ /* 0x000fe2000fffe1ff */
[----:B------:R-:W-:Y:S02]  /*43a0*/  @!UP0 UMOV UR4, UR11 ;  /* 0x0000000b00048c82 */ /* 0x000fe40008000000 */
[----:B------:R-:W-:Y:S02]  /*43b0*/  @!UP0 USHF.R.U32.HI UR4, URZ, UR15, UR4 ;  /* 0x0000000fff048299 */ /* 0x000fe40008011604 */
[----:B------:R-:W-:Y:S02]  /*43c0*/  UIMAD UR9, UR40, UR9, UR6 ;  /* 0x00000009280972a4 */ /* 0x000fe4000f8e0206 */
[----:B------:R-:W-:Y:S04]  /*43d0*/  @!UP0 USEL UR4, UR5, UR4, !UP4 ;  /* 0x0000000405048287 */ /* 0x000fe8000e000000 */
[----:B------:R-:W-:Y:S02]  /*43e0*/  @!UP0 UIMAD UR9, UR8, UR9, UR4 ;  /* 0x00000009080982a4 */ /* 0x000fe4000f8e0204 */
[----:B------:R-:W-:Y:S02]  /*43f0*/  @!UP0 UIADD3 UR10, UPT, UPT, UR12, -UR4, URZ ;  /* 0x800000040c0a8290 */ /* 0x000fe4000fffe0ff */
[----:B------:R-:W-:Y:S02]  /*4400*/  UIADD3 UR4, UPT, UPT, -UR5, URZ, URZ ;  /* 0x000000ff05047290 */ /* 0x000fe4000fffe1ff */
[----:B------:R-:W-:Y:S02]  /*4410*/  UIADD3 UR8, UPT, UPT, -UR6, URZ, URZ ;  /* 0x000000ff06087290 */ /* 0x000fe4000fffe1ff */
[----:B------:R-:W-:Y:S02]  /*4420*/  @!UP0 UIMAD UR6, UR10, UR40, UR5 ;  /* 0x000000280a0682a4 */ /* 0x000fe4000f8e0205 */
[----:B------:R-:W-:Y:S02]  /*4430*/  UIMAD UR13, UR16, UR4, UR13 ;  /* 0x00000004100d72a4 */ /* 0x000fe4000f8e020d */
[----:B------:R-:W-:Y:S01]  /*4440*/  UIMAD UR7, UR30, UR8, UR7 ;  /* 0x000000081e0772a4 */ /* 0x000fe2000f8e0207 */
[----:B------:R-:W-:Y:S02]  /*4450*/  @!UP0 UMOV UR5, UR9 ;  /* 0x0000000900058c82 */ /* 0x000fe40008000000 */
[----:B------:R-:W-:Y:S02]  /*4460*/  UIMAD UR13, UR5, UR16, UR13 ;  /* 0x00000010050d72a4 */ /* 0x000fe4000f8e020d */
[----:B------:R-:W-:Y:S11]  /*4470*/  UIMAD UR7, UR6, UR30, UR7 ;  /* 0x0000001e060772a4 */ /* 0x000ff6000f8e0207 */
[----:B------:R-:W-:Y:S01]  /*4480*/  @!UPT UIADD3 URZ, UPT, UPT, URZ, URZ, URZ ;  /* 0x000000fffffff290 */ /* 0x000fe2000fffe0ff */
.L_x_76:
[----:B------:R-:W3:Y:S01]  /*4490*/  @!UP2 LDCU.128 UR20, c[0x0][0xb10] ;  /* 0x00016200ff14a7ac */ /* 0x000ee20008000c00 */
[C---:B------:R-:W-:Y:S02]  /*44a0*/  ISETP.NE.U32.AND P1, PT, R4.reuse, RZ, PT ;  /* 0x000000ff0400720c */ /* 0x040fe40003f25070 */
[----:B------:R-:W-:Y:S02]  /*44b0*/  ISETP.NE.U32.AND P0, PT, R4, RZ, PT ;  /* 0x000000ff0400720c */ /* 0x000fe40003f05070 */
[C---:B------:R-:W-:Y:S02]  /*44c0*/  ISETP.NE.AND.EX P1, PT, R5.reuse, RZ, PT, P1 ;  /* 0x000000ff0500720c */ /* 0x040fe40003f25310 */
[----:B------:R-:W-:Y:S01]  /*44d0*/  ISETP.NE.AND.EX P0, PT, R5, RZ, PT, P0 ;  /* 0x000000ff0500720c */ /* 0x000fe20003f05300 */
[----:B------:R-:W4:Y:S01]  /*44e0*/  @!UP2 LDCU UR5, c[0x0][0xb0c] ;  /* 0x00016180ff05a7ac */ /* 0x000f220008000800 */
[----:B------:R-:W-:Y:S01]  /*44f0*/  SHF.L.U32 R6, R15, 0x1f, RZ ;  /* 0x0000001f0f067819 */ /* 0x000fe200000006ff */
[----:B---3--:R-:W-:Y:S07]  /*4500*/  UIMAD.WIDE.U32 UR8, UR13, UR20, URZ ;  /* 0x000000140d0872a5 */ /* 0x008fee000f8e00ff */
[----:B------:R-:W-:Y:S01]  /*4510*/  @!UP2 UMOV UR4, UR9 ;  /* 0x000000090004ac82 */ /* 0x000fe20008000000 */
[----:B----4-:R-:W-:Y:S02]  /*4520*/  @!UP2 UISETP.NE.AND UP0, UPT, UR5, 0x1, UPT ;  /* 0x000000010500a88c */ /* 0x010fe4000bf05270 */
[----:B------:R-:W-:Y:S02]  /*4530*/  @!UP2 USHF.R.U32.HI UR4, URZ, UR21, UR4 ;  /* 0x00000015ff04a299 */ /* 0x000fe40008011604 */
[----:B------:R-:W-:Y:S02]  /*4540*/  UIMAD.WIDE.U32 UR8, UR7, UR23, URZ ;  /* 0x00000017070872a5 */ /* 0x000fe4000f8e00ff */
[----:B------:R-:W-:Y:S02]  /*4550*/  @!UP2 USEL UR10, UR13, UR4, !UP0 ;  /* 0x000000040d0aa287 */ /* 0x000fe4000c000000 */
[----:B------:R-:W-:Y:S03]  /*4560*/  @!UP2 UISETP.NE.AND UP0, UPT, UR22, 0x1, UPT ;  /* 0x000000011600a88c */ /* 0x000fe6000bf05270 */
[----:B------:R-:W-:Y:S02]  /*4570*/  @!UP2 UMOV UR6, UR9 ;  /* 0x000000090006ac82 */ /* 0x000fe40008000000 */
[----:B------:R-:W3:Y:S02]  /*4580*/  @!UP2 LDCU UR4, c[0x0][0xb20] ;  /* 0x00016400ff04a7ac */ /* 0x000ee40008000800 */
[----:B---3--:R-:W-:Y:S04]  /*4590*/  @!UP2 USHF.R.U32.HI UR6, URZ, UR4, UR6 ;  /* 0x00000004ff06a299 */ /* 0x008fe80008011606 */
[----:B------:R-:W-:Y:S04]  /*45a0*/  @!UP2 USEL UR6, UR7, UR6, !UP0 ;  /* 0x000000060706a287 */ /* 0x000fe8000c000000 */
[----:B------:R-:W-:Y:S02]  /*45b0*/  @!UP2 UIADD3 UR4, UPT, UPT, -UR10, UR6, URZ ;  /* 0x000000060a04a290 */ /* 0x000fe4000fffe1ff */
[----:B------:R-:W-:Y:S02]  /*45c0*/  @!UP2 UIADD3 UR6, UPT, UPT, UR10, -UR6, URZ ;  /* 0x800000060a06a290 */ /* 0x000fe4000fffe0ff */
[----:B------:R-:W-:Y:S02]  /*45d0*/  @!UP2 UIMAD UR13, UR4, UR5, UR13 ;  /* 0x00000005040da2a4 */ /* 0x000fe4000f8e020d */
[----:B------:R-:W-:Y:S01]  /*45e0*/  @!UP2 UIMAD UR7, UR6, UR22, UR7 ;  /* 0x000000160607a2a4 */ /* 0x000fe2000f8e0207 */
[----:B------:R-:W-:Y:S11]  /*45f0*/  BRA.U UP3, `(.L_x_77) ;  /* 0x0000000103107547 */ /* 0x000ff6000b800000 */
[----:B------:R-:W-:Y:S04]  /*4600*/  MOV R7, UR34 ;  /* 0x0000002200077c02 */ /* 0x000fe80008000f00 */
[----:B------:R-:W-:Y:S04]  /*4610*/  SHF.L.U32 R7, R7, 0x1f, RZ ;  /* 0x0000001f07077819 */ /* 0x000fe800000006ff */
[----:B------:R-:W3:Y:S02]  /*4620*/  SYNCS.PHASECHK.TRANS64.TRYWAIT P2, [UR17+0x58], R7 ;  /* 0x00005807ff0075a7 */ /* 0x000ee40008041111 */
[----:B---3--:R-:W-:Y:S05]  /*4630*/  @!P2 BRA `(.L_x_78) ;  /* 0x00000028003ca947 */ /* 0x008fea0003800000 */
.L_x_77:
[----:B------:R-:W-:Y:S05]  /*4640*/  @!P1 BRA `(.L_x_79) ;  /* 0x0000000000309947 */ /* 0x000fea0003800000 */
[----:B------:R-:W-:Y:S01]  /*4650*/  ISETP.NE.U32.AND P1, PT, R2, RZ, PT ;  /* 0x000000ff0200720c */ /* 0x000fe20003f25070 */
[----:B------:R-:W3:Y:S01]  /*4660*/  LDCU.64 UR4, c[0x0][0x358] ;  /* 0x00006b00ff0477ac */ /* 0x000ee20008000a00 */
[----:B------:R-:W-:Y:S02]  /*4670*/  IMAD.MOV.U32 R79, RZ, RZ, 0x1 ;  /* 0x00000001ff4f7424 */ /* 0x000fe400078e00ff */
[----:B------:R-:W-:Y:S11]  /*4680*/  ISETP.NE.AND.EX P1, PT, R3, RZ, PT, P1 ;  /* 0x000000ff0300720c */ /* 0x000ff60003f25310 */
[----:B------:R-:W-:Y:S02]  /*4690*/  @!UPT UIADD3 URZ, UPT, UPT, URZ, URZ, URZ ;  /* 0x000000fffffff290 */ /* 0x000fe4000fffe0ff */
[----:B------:R-:W4:Y:S01]  /*46a0*/  @P1 LDC.64 R8, c[0x0][0x888] ;  /* 0x00022200ff081b82 */ /* 0x000f220000000a00 */
[----:B-1----:R-:W-:Y:S04]  /*46b0*/  @P1 IMAD R0, R4, UR36, RZ ;  /* 0x0000002404001c24 */ /* 0x002fe8000f8e02ff */
[----:B----4-:R-:W-:Y:S04]  /*46c0*/  @P1 IMAD.WIDE R8, R0, 0x4, R8 ;  /* 0x0000000400081825 */ /* 0x010fe800078e0208 */
[----:B------:R-:W-:Y:S01]  /*46d0*/  HFMA2 R0, -RZ, RZ, 0, 5.9604644775390625e-08 ;  /* 0x00000001ff007431 */ /* 0x000fe200000001ff */
[----:B---3-5:R3:W5:Y:S04]  /*46e0*/  @P1 LDG.E R39, desc[UR4][R8.64] ;  /* 0x0000000408271981 */ /* 0x028768000c1e1900 */
[----:B------:R-:W-:Y:S01]  /*46f0*/  @!P1 PRMT R79, R0, 0x7610, R79 ;  /* 0x00007610004f9816 */ /* 0x000fe2000000004f */
[----:B---3--:R-:W4:Y:S06]  /*4700*/  @!P1 LDC R39, c[0x0][0x880] ;  /* 0x00022000ff279b82 */ /* 0x008f2c0000000800 */
.L_x_79:
[----:B----45:R-:W-:Y:S01]  /*4710*/  @!P0 FSETP.EQ.AND P1, PT, R39, RZ, PT ;  /* 0x000000ff2700820b */ /* 0x030fe20003f22000 */
[----:B------:R-:W-:Y:S01]  /*4720*/  @!UPT UIADD3 URZ, UPT, UPT, URZ, URZ, URZ ;  /* 0x000000fffffff290 */ /* 0x000fe2000fffe0ff */
[----:B------:R-:W-:Y:S11]  /*4730*/  @!P0 BRA `(.L_x_80) ;  /* 0x0000000000188947 */ /* 0x000ff60003800000 */
[----:B------:R-:W-:Y:S02]  /*4740*/  LOP3.LUT P0, RZ, R79, 0xff, RZ, 0xc0, !PT ;  /* 0x000000ff4fff7812 */ /* 0x000fe4000780c0ff */
[----:B------:R-:W-:Y:S04]  /*4750*/  ISETP.NE.U32.AND P1, PT, R2, RZ, PT ;  /* 0x000000ff0200720c */ /* 0x000fe80003f25070 */
[----:B------:R-:W-:Y:S04]  /*4760*/  ISETP.NE.AND.EX P1, PT, R3, RZ, PT, P1 ;  /* 0x000000ff0300720c */ /* 0x000fe80003f25310 */
[----:B------:R-:W-:Y:S03]  /*4770*/  PLOP3.LUT P1, PT, P1, PT, PT, 0x8, 0x80 ;  /* 0x000000000080781c */ /* 0x000fe60000f2e170 */
[----:B------:R-:W-:Y:S11]  /*4780*/  @P0 FSETP.EQ.AND P1, PT, R39, RZ, PT ;  /* 0x000000ff2700020b */ /* 0x000ff60003f22000 */
[----:B------:R-:W-:Y:S02]  /*4790*/  @!UPT UIADD3 URZ, UPT, UPT, URZ, URZ, URZ ;  /* 0x000000fffffff290 */ /* 0x000fe4000fffe0ff */
.L_x_80:
[----:B------:R-:W3:Y:S01]  /*47a0*/  SYNCS.PHASECHK.TRANS64.TRYWAIT P0, [UR17+0x48], R6 ;  /* 0x00004806ff0075a7 */ /* 0x000ee20008001111 */
[----:B------:R-:W-:Y:S02]  /*47b0*/  ELECT P2, URZ, PT ;  /* 0x0000000000ff782f */ /* 0x000fe40003840000 */
[----:B------:R-:W-:Y:S01]  /*47c0*/  IADD3 R14, PT, PT, R14, 0x1, RZ ;  /* 0x000000010e0e7810 */ /* 0x000fe20007ffe0ff */
[----:B---3--:R-:W-:Y:S10]  /*47d0*/  @!P0 BRA `(.L_x_81) ;  /* 0x0000002400ec8947 */ /* 0x008ff40003800000 */
.L_x_132:
[----:B------:R-:W-:Y:S01]  /*47e0*/  PLOP3.LUT P1, PT, P1, P2, PT, 0xf2, 0x2f ;  /* 0x00000000002f781c */ /* 0x000fe20000f25e72 */
[----:B------:R-:W-:Y:S01]  /*47f0*/  UMOV UR18, 0x0 ;  /* 0x0000000000127882 */ /* 0x000fe20000000000 */
[----:B------:R-:W-:Y:S01]  /*4800*/  UMOV UR19, 0x10000000 ;  /* 0x1000000000137882 */ /* 0x000fe20000000000 */
[----:B------:R-:W-:Y:S01]  /*4810*/  UMOV UR12, UR36 ;  /* 0x00000024000c7c82 */ /* 0x000fe20008000000 */
[----:B------:R-:W-:Y:S01]  /*4820*/  LOP3.LUT R15, R15, 0x1, RZ, 0x3c, !PT ;  /* 0x000000010f0f7812 */ /* 0x000fe200078e3cff */
[----:B------:R-:W-:Y:S01]  /*4830*/  UPLOP3.LUT UP3, UPT, UPT, UPT, UPT, 0x80, 0x8 ;  /* 0x000000000008789c */ /* 0x000fe20003f6f070 */
[----:B------:R-:W-:Y:S07]  /*4840*/  UMOV UR36, UR24 ;  /* 0x0000001800247c82 */ /* 0x000fee0008000000 */
[----:B-1----:R-:W-:Y:S01]  /*4850*/  @!P1 IADD3 R6, P0, PT, R16, 0x580, RZ ;  /* 0x0000058010069810 */ /* 0x002fe20007f1e0ff */
[----:B------:R-:W-:Y:S03]  /*4860*/  VOTEU.ALL UP0, P1 ;  /* 0x0000000000ff7886 */ /* 0x000fe60000800000 */
[----:B------:R-:W-:Y:S01]  /*4870*/  @!P1 R2UR UR5, R6 ;  /* 0x00000000060592ca */ /* 0x000fe200000e0000 */
[----:B------:R-:W-:Y:S01]  /*4880*/  @!P1 IMAD.X R0, RZ, RZ, R17, P0 ;  /* 0x000000ffff009224 */ /* 0x000fe200000e0611 */
[----:B------:R-:W-:Y:S01]  /*4890*/  @!UP0 USHF.L.U32 UR10, UR45, 0x6, URZ ;  /* 0x000000062d0a8899 */ /* 0x000fe200080006ff */
[----:B------:R-:W-:Y:S01]  /*48a0*/  ISETP.NE.AND P0, PT, R14, 0x2, PT ;  /* 0x000000020e00780c */ /* 0x000fe20003f05270 */
[----:B------:R-:W-:Y:S02]  /*48b0*/  @!UP0 USHF.L.U32 UR11, UR46, 0x6, URZ ;  /* 0x000000062e0b8899 */ /* 0x000fe400080006ff */
[----:B------:R-:W-:Y:S01]  /*48c0*/  @!P1 R2UR UR4, R0 ;  /* 0x00000000000492ca */ /* 0x000fe200000e0000 */
[----:B------:R-:W-:Y:S01]  /*48d0*/  @!UP0 UIADD3 UR8, UPT, UPT, UR17, 0x200, URZ ;  /* 0x0000020011088890 */ /* 0x000fe2000fffe0ff */
[----:B------:R-:W-:Y:S01]  /*48e0*/  SEL R0, RZ, 0x1, P0 ;  /* 0x00000001ff007807 */ /* 0x000fe20000000000 */
[----:B------:R-:W-:Y:S01]  /*48f0*/  @!UP0 UIADD3 UR9, UPT, UPT, UR17, 0x40, URZ ;  /* 0x0000004011098890 */ /* 0x000fe2000fffe0ff */
[----:B------:R-:W-:Y:S01]  /*4900*/  SEL R14, R14, RZ, P0 ;  /* 0x000000ff0e0e7207 */ /* 0x000fe20000000000 */
[----:B------:R-:W-:Y:S01]  /*4910*/  VOTEU.ALL UP0, P1 ;  /* 0x0000000000ff7886 */ /* 0x000fe20000800000 */
[----:B------:R-:W-:Y:S01]  /*4920*/  LOP3.LUT R13, R13, R0, RZ, 0x3c, !PT ;  /* 0x000000000d0d7212 */ /* 0x000fe200078e3cff */
[----:B------:R-:W-:Y:S01]  /*4930*/  IMAD.U32 R6, RZ, RZ, UR5 ;  /* 0x00000005ff067e24 */ /* 0x000fe2000f8e00ff */
[----:B------:R-:W-:Y:S02]  /*4940*/  UIADD3 UR45, UPT, UPT, UR7, UR60, URZ ;  /* 0x0000003c072d7290 */ /* 0x000fe4000fffe0ff */
[----:B------:R-:W-:Y:S03]  /*4950*/  UIADD3 UR46, UPT, UPT, UR13, UR57, URZ ;  /* 0x000000390d2e7290 */ /* 0x000fe6000fffe0ff */
[----:B------:R-:W-:Y:S01]  /*4960*/  IMAD.U32 R7, RZ, RZ, UR4 ;  /* 0x00000004ff077e24 */ /* 0x000fe2000f8e00ff */
[----:B------:R-:W-:Y:S04]  /*4970*/  @!P1 R2UR UR4, R6 ;  /* 0x00000000060492ca */ /* 0x000fe800000e0000 */
[----:B------:R-:W-:Y:S11]  /*4980*/  @!P1 R2UR UR5, R7 ;  /* 0x00000000070592ca */ /* 0x000ff600000e0000 */
[----:B------:R-:W-:Y:S02]  /*4990*/  @!UPT UIADD3 URZ, UPT, UPT, URZ, URZ, URZ ;  /* 0x000000fffffff290 */ /* 0x000fe4000fffe0ff */
[----:B------:R3:W-:Y:S01]  /*49a0*/  @!UP0 UTMALDG.3D [UR8], [UR4], desc[UR18] ;  /* 0x00001208040085b4 */ /* 0x0007e20008011000 */
[----:B------:R3:W-:Y:S01]  /*49b0*/  @!P1 SYNCS.ARRIVE.TRANS64.RED.A0TR RZ, [UR17+0x40], R12 ;  /* 0x0000400cffff99a7 */ /* 0x0007e20008300411 */
[----:B------:R-:W-:Y:S01]  /*49c0*/  SYNCS.ARRIVE.TRANS64.RED.A1T0 RZ, [UR48], RZ ;  /* 0x000000ffffff79a7 */ /* 0x000fe20008100430 */
[----:B------:R-:W-:Y:S05]  /*49d0*/  BRA.U UP1, `(.L_x_82) ;  /* 0xfffffff5018c7547 */ /* 0x000fea000b83ffff */
[----:B------:R-:W-:Y:S07]  /*49e0*/  MOV R0, UR17 ;  /* 0x0000001100007c02 */ /* 0x000fee0008000f00 */
.L_x_83:
[----:B-1----:R-:W-:-:S04]  /*49f0*/  SHF.L.U32 R2, R15, 0x1f, RZ ;  /* 0x0000001f0f027819 */ /* 0x002fc800000006ff */
[----:B------:R1:W4:Y:S03]  /*4a00*/  SYNCS.PHASECHK.TRANS64.TRYWAIT P0, [R0+URZ+0x48], R2 ;  /* 0x00004802000075a7 */ /* 0x00032600080011ff */
[----:B----4-:R-:W-:Y:S05]  /*4a10*/  @!P0 NANOSLEEP.SYNCS 0x989680 ;  /* 0x009896800000895d */ /* 0x010fea0003900000 */
[----:B------:R-:W4:Y:S02]  /*4a20*/  @!P0 SYNCS.PHASECHK.TRANS64 P0, [R0+URZ+0x48], R2 ;  /* 0x00004802000085a7 */ /* 0x000f2400080010ff */
[----:B--234-:R-:W-:Y:S05]  /*4a30*/  @P0 EXIT ;  /* 0x000000000000094d */ /* 0x01cfea0003800000 */
[----:B------:R-:W-:Y:S05]  /*4a40*/  BRA `(.L_x_83) ;  /* 0xfffffffc00e87947 */ /* 0x000fea000383ffff */
.L_x_74:
[----:B------:R-:W-:-:S06]  /*4a50*/  UISETP.GE.AND UP0, UPT, UR22, 0x4, UPT ;  /* 0x000000041600788c */ /* 0x000fcc000bf06270 */
[----:B------:R-:W-:-:S13]  /*4a60*/  PLOP3.LUT P0, PT, PT, PT, UP0, 0x80, 0x8 ;  /* 0x000000000008781c */ /* 0x000fda0003f0f008 */
[----:B-1----:R-:W-:Y:S05]  /*4a70*/  @!P0 EXIT ;  /* 0x000000000000894d */ /* 0x002fea0003800000 */
[----:B------:R-:W-:Y:S01]  /*4a80*/  BAR.SYNC.DEFER_BLOCKING 0x6, 0xa0 ;  /* 0x0182800000007b1d */ /* 0x000fe20000010000 */
[C---:B------:R-:W-:Y:S02]  /*4a90*/  IMAD.SHL.U32 R7, R76.reuse, 0x40, RZ ;  /* 0x000000404c077824 */ /* 0x040fe400078e00ff */
[----:B------:R-:W-:Y:S02]  /*4aa0*/  HFMA2 R81, -RZ, RZ, 0, 0 ;  /* 0x00000000ff517431 */ /* 0x000fe400000001ff */
[C---:B------:R-:W-:Y:S01]  /*4ab0*/  IMAD.SHL.U32 R4, R76.reuse, 0x20, RZ ;  /* 0x000000204c047824 */ /* 0x040fe200078e00ff */
[----:B------:R-:W-:Y:S01]  /*4ac0*/  CS2R R82, SRZ ;  /* 0x0000000000527805 */ /* 0x000fe2000001ff00 */
[----:B------:R-:W-:Y:S01]  /*4ad0*/  IMAD.SHL.U32 R6, R76, 0x2, RZ ;  /* 0x000000024c067824 */ /* 0x000fe200078e00ff */
[----:B------:R-:W-:Y:S01]  /*4ae0*/  UMOV UR44, 0x400 ;  /* 0x00000400002c7882 */ /* 0x000fe20000000000 */
[----:B------:R-:W-:Y:S01]  /*4af0*/  LOP3.LUT R5, R7, 0x180, RZ, 0xc0, !PT ;  /* 0x0000018007057812 */ /* 0x000fe200078ec0ff */
[----:B------:R-:W-:Y:S01]  /*4b00*/  ULEA UR44, UR48, UR44, 0x18 ;  /* 0x0000002c302c7291 */ /* 0x000fe2000f8ec0ff */
[----:B------:R-:W-:Y:S01]  /*4b10*/  LOP3.LUT R4, R4, 0xc00, RZ, 0xc0, !PT ;  /* 0x00000c0004047812 */ /* 0x000fe200078ec0ff */
[----:B------:R-:W1:Y:S01]  /*4b20*/  LDC.64 R72, c[0x0][0x888] ;  /* 0x00022200ff487b82 */ /* 0x000e620000000a00 */
[----:B------:R-:W-:Y:S01]  /*4b30*/  LOP3.LUT R6, R5, 0x20, R6, 0xf8, !PT ;  /* 0x0000002005067812 */ /* 0x000fe200078ef806 */
[----:B------:R-:W-:Y:S01]  /*4b40*/  IMAD.SHL.U32 R5, R76, 0x8, RZ ;  /* 0x000000084c057824 */ /* 0x000fe200078e00ff */
[----:B------:R-:W-:Y:S01]  /*4b50*/  LOP3.LUT R4, R4, 0x40, R7, 0xf8, !PT ;  /* 0x0000004004047812 */ /* 0x000fe200078ef807 */
[----:B------:R-:W-:Y:S01]  /*4b60*/  IMAD.U32 R37, R76, 0x10000, RZ ;  /* 0x000100004c257824 */ /* 0x000fe200078e00ff */
[----:B------:R-:W-:Y:S01]  /*4b70*/  UIADD3 UR4, UPT, UPT, UR44, 0x1200, URZ ;  /* 0x000012002c047890 */ /* 0x000fe2000fffe0ff */
[----:B------:R-:W-:Y:S01]  /*4b80*/  IMAD.MOV.U32 R36, RZ, RZ, RZ ;  /* 0x000000ffff247224 */ /* 0x000fe200078e00ff */
[----:B------:R-:W-:Y:S01]  /*4b90*/  LOP3.LUT R5, R6, 0x30, R5, 0x78, !PT ;  /* 0x0000003006057812 */ /* 0x000fe200078e7805 */
[----:B------:R-:W2:Y:S01]  /*4ba0*/  LDC.64 R74, c[0x0][0x890] ;  /* 0x00022400ff4a7b82 */ /* 0x000ea20000000a00 */
[----:B------:R-:W-:Y:S01]  /*4bb0*/  LOP3.LUT R4, R4, 0x200, R7, 0xf8, !PT ;  /* 0x0000020004047812 */ /* 0x000fe200078ef807 */
[----:B------:R-:W-:Y:S01]  /*4bc0*/  IMAD.MOV.U32 R84, RZ, RZ, RZ ;  /* 0x000000ffff547224 */ /* 0x000fe200078e00ff */
[----:B------:R-:W-:Y:S01]  /*4bd0*/  LOP3.LUT R37, R37, 0x600000, RZ, 0xc0, !PT ;  /* 0x0060000025257812 */ /* 0x000fe200078ec0ff */
[----:B------:R-:W-:Y:S01]  /*4be0*/  IMAD.U32 R85, RZ, RZ, UR4 ;  /* 0x00000004ff557e24 */ /* 0x000fe2000f8e00ff */
[----:B------:R-:W-:Y:S01]  /*4bf0*/  LOP3.LUT R78, R4, R5, RZ, 0xfc, !PT ;  /* 0x00000005044e7212 */ /* 0x000fe200078efcff */
[----:B------:R-:W3:Y:S01]  /*4c00*/  LDS R0, [UR44+0x110] ;  /* 0x0001102cff007984 */ /* 0x000ee20008000800 */
[----:B------:R-:W-:Y:S01]  /*4c10*/  IMAD.SHL.U32 R4, R76, 0x10, RZ ;  /* 0x000000104c047824 */ /* 0x000fe200078e00ff */
[----:B------:R-:W4:Y:S01]  /*4c20*/  LDC.64 R70, c[0x0][0x8b0] ;  /* 0x00022c00ff467b82 */ /* 0x000f220000000a00 */
[----:B------:R-:W-:Y:S01]  /*4c30*/  IADD3 R77, PT, PT, R78, UR44, RZ ;  /* 0x0000002c4e4d7c10 */ /* 0x000fe2000fffe0ff */
[----:B------:R-:W1:Y:S02]  /*4c40*/  LDCU UR50, c[0x0][0x370] ;  /* 0x00006e00ff3277ac */ /* 0x000e640008000800 */
[----:B------:R-:W-:Y:S01]  /*4c50*/  LOP3.LUT R4, R4, 0x20, RZ, 0xc0, !PT ;  /* 0x0000002004047812 */ /* 0x000fe200078ec0ff */
[----:B------:R-:W1:Y:S03]  /*4c60*/  LDCU.64 UR62, c[0x0][0x348] ;  /* 0x00006900ff3e77ac */ /* 0x000e660008000a00 */
[----:B------:R-:W1:Y:S01]  /*4c70*/  LDC.64 R68, c[0x0][0x8a8] ;  /* 0x00022a00ff447b82 */ /* 0x000e620000000a00 */
[----:B------:R-:W-:Y:S01]  /*4c80*/  IADD3 R77, PT, PT, -R4, 0x200, R77 ;  /* 0x00000200044d7810 */ /* 0x000fe20007ffe14d */
[----:B------:R-:W1:Y:S01]  /*4c90*/  LDCU UR41, c[0x0][0xb0c] ;  /* 0x00016180ff2977ac */ /* 0x000e620008000800 */
[----:B------:R-:W1:Y:S01]  /*4ca0*/  LDCU UR39, c[0x0][0xb30] ;  /* 0x00016600ff2777ac */ /* 0x000e620008000800 */
[----:B------:R-:W1:Y:S01]  /*4cb0*/  LDCU.64 UR58, c[0x0][0x888] ;  /* 0x00011100ff3a77ac */ /* 0x000e620008000a00 */
[----:B------:R-:W1:Y:S01]  /*4cc0*/  LDCU.64 UR42, c[0x0][0xb28] ;  /* 0x00016500ff2a77ac */ /* 0x000e620008000a00 */
[----:B------:R-:W1:Y:S01]  /*4cd0*/  LDCU.128 UR52, c[0x0][0xb10] ;  /* 0x00016200ff3477ac */ /* 0x000e620008000c00 */
[----:B------:R-:W1:Y:S01]  /*4ce0*/  LDCU UR49, c[0x0][0x374] ;  /* 0x00006e80ff3177ac */ /* 0x000e620008000800 */
[----:B------:R-:W-:Y:S01]  /*4cf0*/  UIADD3 UR56, UPT, UPT, UR44, 0x200, URZ ;  /* 0x000002002c387890 */ /* 0x000fe2000fffe0ff */
[----:B---3--:R-:W-:-:S11]  /*4d00*/  IMAD.IADD R37, R0, 0x1, R37 ;  /* 0x0000000100257824 */ /* 0x008fd600078e0225 */
.L_x_101:
[----:B------:R-:W-:Y:S02]  /*4d10*/  LEA R3, R81, UR44, 0x3 ;  /* 0x0000002c51037c11 */ /* 0x000fe4000f8e18ff */
[----:B------:R-:W-:Y:S02]  /*4d20*/  SHF.L.U32 R0, R83, 0x1f, RZ ;  /* 0x0000001f53007819 */ /* 0x000fe400000006ff */
[----:B-1----:R-:W-:Y:S02]  /*4d30*/  LEA R4, R81, UR44, 0x4 ;  /* 0x0000002c51047c11 */ /* 0x002fe4000f8e20ff */
[----:B------:R-:W3:Y:S02]  /*4d40*/  SYNCS.PHASECHK.TRANS64.TRYWAIT P0, [R3+URZ+0x60], R0 ;  /* 0x00006000030075a7 */ /* 0x000ee400080011ff */
[----:B--23--:R-:W-:Y:S05]  /*4d50*/  @!P0 BRA `(.L_x_84) ;  /* 0x0000002000a48947 */ /* 0x00cfea0003800000 */
.L_x_133:
[----:B------:R-:W1:Y:S01]  /*4d60*/  LDS.128 R4, [R4+0xf0] ;  /* 0x0000f00004047984 */ /* 0x000e620000000c00 */
[----:B------:R-:W-:Y:S01]  /*4d70*/  UISETP.GE.AND UP0, UPT, UR40, 0x1, UPT ;  /* 0x000000012800788c */ /* 0x000fe2000bf06270 */
[----:B------:R-:W-:Y:S01]  /*4d80*/  @!PT LDS RZ, [RZ] ;  /* 0x00000000fffff984 */ /* 0x000fe20000000800 */
[----:B------:R-:W-:Y:S01]  /*4d90*/  @!PT LDS RZ, [RZ] ;  /* 0x00000000fffff984 */ /* 0x000fe20000000800 */
[----:B------:R-:W-:Y:S01]  /*4da0*/  @!PT LDS RZ, [RZ] ;  /* 0x00000000fffff984 */ /* 0x000fe20000000800 */
[----:B------:R-:W-:Y:S01]  /*4db0*/  @!PT LDS RZ, [RZ] ;  /* 0x00000000fffff984 */ /* 0x000fe20000000800 */
[----:B------:R2:W-:Y:S06]  /*4dc0*/  MEMBAR.ALL.CTA ;  /* 0x0000000000007992 */ /* 0x0005ec0000008000 */
[----:B--2---:R-:W2:Y:S01]  /*4dd0*/  FENCE.VIEW.ASYNC.S ;  /* 0x00000000000073c6 */ /* 0x004ea20000000000 */
[----:B-1----:R-:W-:Y:S11]  /*4de0*/  LOP3.LUT P0, RZ, R6, 0x1, RZ, 0xc0, !PT ;  /* 0x0000000106ff7812 */ /* 0x002ff6000780c0ff */
[----:B------:R-:W-:Y:S02]  /*4df0*/  @!UPT UIADD3 URZ, UPT, UPT, URZ, URZ, URZ ;  /* 0x000000fffffff290 */ /* 0x000fe4000fffe0ff */
[----:B--2---:R-:W-:Y:S01]  /*4e00*/  VOTEU.ANY UP1, P0 ;  /* 0x0000000000ff7886 */ /* 0x004fe20000020100 */
[----:B------:R-:W-:Y:S01]  /*4e10*/  PLOP3.LUT P0, PT, PT, PT, UP1, 0x80, 0x8 ;  /* 0x000000000008781c */ /* 0x000fe20003f0f018 */
[----:B------:R-:W-:Y:S11]  /*4e20*/  UP2UR UR47, UPR, URZ, 0x2 ;  /* 0x00000002ff2f7883 */ /* 0x000ff60008000000 */
[----:B------:R-:W-:Y:S01]  /*4e30*/  @!UPT UIADD3 URZ, UPT, UPT, URZ, URZ, URZ ;  /* 0x000000fffffff290 */ /* 0x000fe2000fffe0ff */
        /* <DEDUP_REMOVED lines=13> */
[----:B------:R-:W2:Y:S01]  /*4f10*/  LDCU UR12, c[0x0][0xb20] ;  /* 0x00016400ff0c77ac */ /* 0x000ea20008000800 */
[----:B------:R-:W-:Y:S02]  /*4f20*/  UIMAD.WIDE.U32 UR4, UR49, UR55, URZ ;  /* 0x00000037310472a5 */ /* 0x000fe4000f8e00ff */
[----:B------:R-:W-:Y:S02]  /*4f30*/  UIMAD.WIDE.U32 UR6, UR50, UR52, URZ ;  /* 0x00000034320672a5 */ /* 0x000fe4000f8e00ff */
[----:B------:R-:W-:Y:S02]  /*4f40*/  UISETP.NE.AND UP0, UPT, UR54, 0x1, UPT ;  /* 0x000000013600788c */ /* 0x000fe4000bf05270 */
[----:B------:R-:W-:Y:S02]  /*4f50*/  UIMAD.WIDE.U32 UR8, UR37, UR55, URZ ;  /* 0x00000037250872a5 */ /* 0x000fe4000f8e00ff */
[----:B------:R-:W-:Y:S02]  /*4f60*/  UIMAD.WIDE.U32 UR10, UR38, UR52, URZ ;  /* 0x00000034260a72a5 */ /* 0x000fe4000f8e00ff */
[----:B------:R-:W-:Y:S02]  /*4f70*/  UISETP.NE.AND UP1, UPT, UR41, 0x1, UPT ;  /* 0x000000012900788c */ /* 0x000fe4000bf25270 */
[----:B------:R-:W-:Y:S01]  /*4f80*/  UISETP.NE.AND UP2, UPT, UR40, 0x1, UPT ;  /* 0x000000012800788c */ /* 0x000fe2000bf45270 */
[----:B------:R-:W-:Y:S02]  /*4f90*/  UMOV UR4, UR5 ;  /* 0x0000000500047c82 */ /* 0x000fe40008000000 */
[----:B--2---:R-:W-:Y:S03]  /*4fa0*/  USHF.R.U32.HI UR5, URZ, UR12, UR4 ;  /* 0x0000000cff057299 */ /* 0x004fe60008011604 */
[----:B------:R-:W-:Y:S02]  /*4fb0*/  UMOV UR4, UR7 ;  /* 0x0000000700047c82 */ /* 0x000fe40008000000 */
[----:B------:R-:W-:Y:S02]  /*4fc0*/  USHF.R.U32.HI UR7, URZ, UR53, UR4 ;  /* 0x00000035ff077299 */ /* 0x000fe40008011604 */
[----:B------:R-:W-:Y:S02]  /*4fd0*/  USEL UR4, UR49, UR5, !UP0 ;  /* 0x0000000531047287 */ /* 0x000fe4000c000000 */
[----:B------:R-:W-:Y:S01]  /*4fe0*/  USEL UR7, UR50, UR7, !UP1 ;  /* 0x0000000732077287 */ /* 0x000fe2000c800000 */
[----:B------:R-:W-:Y:S01]  /*4ff0*/  UMOV UR5, UR9 ;  /* 0x0000000900057c82 */ /* 0x000fe20008000000 */
[----:B------:R-:W-:Y:S02]  /*5000*/  UIMAD.WIDE.U32 UR8, UR4, UR42, URZ ;  /* 0x0000002a040872a5 */ /* 0x000fe4000f8e00ff */
[----:B------:R-:W-:Y:S03]  /*5010*/  USHF.R.U32.HI UR6, URZ, UR12, UR5 ;  /* 0x0000000cff067299 */ /* 0x000fe60008011605 */
[----:B------:R-:W-:Y:S01]  /*5020*/  UMOV UR5, UR11 ;  /* 0x0000000b00057c82 */ /* 0x000fe20008000000 */
[----:B------:R-:W-:Y:S02]  /*5030*/  UIMAD.WIDE.U32 UR10, UR7, UR42, URZ ;  /* 0x0000002a070a72a5 */ /* 0x000fe4000f8e00ff */
[----:B------:R-:W-:Y:S02]  /*5040*/  USHF.R.U32.HI UR12, URZ, UR53, UR5 ;  /* 0x00000035ff0c7299 */ /* 0x000fe40008011605 */
[----:B------:R-:W-:Y:S01]  /*5050*/  USEL UR6, UR37, UR6, !UP0 ;  /* 0x0000000625067287 */ /* 0x000fe2000c000000 */
[----:B------:R-:W-:Y:S02]  /*5060*/  UMOV UR5, UR9 ;  /* 0x0000000900057c82 */ /* 0x000fe40008000000 */
[----:B------:R-:W-:Y:S01]  /*5070*/  UMOV UR10, UR11 ;  /* 0x0000000b000a7c82 */ /* 0x000fe20008000000 */
[----:B------:R-:W-:Y:S02]  /*5080*/  @UP2 USHF.R.U32.HI UR4, URZ, UR43, UR5 ;  /* 0x0000002bff042299 */ /* 0x000fe40008011605 */
[----:B------:R-:W-:Y:S02]  /*5090*/  @UP2 USHF.R.U32.HI UR7, URZ, UR43, UR10 ;  /* 0x0000002bff072299 */ /* 0x000fe4000801160a */
[----:B------:R-:W-:Y:S02]  /*50a0*/  UIMAD UR4, UR40, UR4, URZ ;  /* 0x00000004280472a4 */ /* 0x000fe4000f8e02ff */
[----:B------:R-:W-:Y:S02]  /*50b0*/  UIMAD.WIDE.U32 UR10, UR6, UR42, URZ ;  /* 0x0000002a060a72a5 */ /* 0x000fe4000f8e00ff */
[----:B------:R-:W-:Y:S02]  /*50c0*/  USEL UR5, UR38, UR12, !UP1 ;  /* 0x0000000c26057287 */ /* 0x000fe4000c800000 */
[----:B------:R-:W-:Y:S02]  /*50d0*/  UIMAD UR8, UR40, UR7, URZ ;  /* 0x00000007280872a4 */ /* 0x000fe4000f8e02ff */
[----:B------:R-:W-:Y:S03]  /*50e0*/  UISETP.GE.AND UP0, UPT, UR6, UR4, UPT ;  /* 0x000000040600728c */ /* 0x000fe6000bf06270 */
[----:B------:R-:W-:Y:S01]  /*50f0*/  UMOV UR4, UR11 ;  /* 0x0000000b00047c82 */ /* 0x000fe20008000000 */
[----:B------:R-:W-:Y:S02]  /*5100*/  UISETP.GE.OR UP0, UPT, UR5, UR8, UP0 ;  /* 0x000000080500728c */ /* 0x000fe40008706670 */
[----:B------:R-:W-:Y:S02]  /*5110*/  USHF.R.U32.HI UR4, URZ, UR43, UR4 ;  /* 0x0000002bff047299 */ /* 0x000fe40008011604 */
[----:B------:R-:W-:Y:S02]  /*5120*/  UIMAD.WIDE.U32 UR8, UR5, UR42, URZ ;  /* 0x0000002a050872a5 */ /* 0x000fe4000f8e00ff */
[----:B------:R-:W-:Y:S02]  /*5130*/  USEL UR11, UR6, UR4, !UP2 ;  /* 0x00000004060b7287 */ /* 0x000fe4000d000000 */
[----:B------:R-:W-:Y:S02]  /*5140*/  UIADD3 UR8, UPT, UPT, -UR5, URZ, URZ ;  /* 0x000000ff05087290 */ /* 0x000fe4000fffe1ff */
[----:B------:R-:W-:Y:S01]  /*5150*/  UIADD3 UR10, UPT, UPT, -UR11, URZ, URZ ;  /* 0x000000ff0b0a7290 */ /* 0x000fe2000fffe1ff */
[----:B------:R-:W-:Y:S01]  /*5160*/  @!UP0 UMOV UR4, UR9 ;  /* 0x0000000900048c82 */ /* 0x000fe20008000000 */
[----:B------:R-:W-:Y:S02]  /*5170*/  UIADD3 UR9, UPT, UPT, -UR6, URZ, URZ ;  /* 0x000000ff06097290 */ /* 0x000fe4000fffe1ff */
[----:B------:R-:W-:Y:S02]  /*5180*/  @!UP0 USHF.R.U32.HI UR4, URZ, UR43, UR4 ;  /* 0x0000002bff048299 */ /* 0x000fe40008011604 */
[----:B------:R-:W-:Y:S02]  /*5190*/  UIMAD UR10, UR40, UR10, UR6 ;  /* 0x0000000a280a72a4 */ /* 0x000fe4000f8e0206 */
[----:B------:R-:W-:Y:S04]  /*51a0*/  @!UP0 USEL UR4, UR5, UR4, !UP2 ;  /* 0x0000000405048287 */ /* 0x000fe8000d000000 */
[----:B------:R-:W-:Y:S02]  /*51b0*/  @!UP0 UIMAD UR10, UR7, UR10, UR4 ;  /* 0x0000000a070a82a4 */ /* 0x000fe4000f8e0204 */
[----:B------:R-:W-:Y:S02]  /*51c0*/  @!UP0 UIADD3 UR11, UPT, UPT, UR11, -UR4, URZ ;  /* 0x800000040b0b8290 */ /* 0x000fe4000fffe0ff */
[----:B------:R-:W-:Y:S02]  /*51d0*/  UIMAD UR7, UR41, UR8, UR38 ;  /* 0x00000008290772a4 */ /* 0x000fe4000f8e0226 */
[----:B------:R-:W-:Y:S02]  /*51e0*/  @!UP0 UIMAD UR6, UR11, UR40, UR5 ;  /* 0x000000280b0682a4 */ /* 0x000fe4000f8e0205 */
[----:B------:R-:W-:Y:S01]  /*51f0*/  UIMAD UR4, UR54, UR9, UR37 ;  /* 0x00000009360472a4 */ /* 0x000fe2000f8e0225 */
[----:B------:R-:W-:Y:S02]  /*5200*/  @!UP0 UMOV UR5, UR10 ;  /* 0x0000000a00058c82 */ /* 0x000fe40008000000 */
[----:B------:R-:W-:Y:S02]  /*5210*/  UIMAD UR38, UR5, UR41, UR7 ;  /* 0x00000029052672a4 */ /* 0x000fe4000f8e0207 */
[----:B------:R-:W-:Y:S11]  /*5220*/  UIMAD UR37, UR6, UR54, UR4 ;  /* 0x00000036062572a4 */ /* 0x000ff6000f8e0204 */
[----:B------:R-:W-:Y:S01]  /*5230*/  @!UPT UIADD3 URZ, UPT, UPT, URZ, URZ, URZ ;  /* 0x000000fffffff290 */ /* 0x000fe2000fffe0ff */
.L_x_85:
[----:B------:R-:W-:Y:S01]  /*5240*/  UISETP.NE.AND UP0, UPT, UR39, 0x1, UPT ;  /* 0x000000012700788c */ /* 0x000fe2000bf05270 */
[----:B------:R-:W-:Y:S10]  /*5250*/  IADD3 R81, PT, PT, R81, 0x1, RZ ;  /* 0x0000000151517810 */ /* 0x000ff40007ffe0ff */
[----:B------:R-:W2:Y:S01]  /*5260*/  @!UP0 LDCU.128 UR12, c[0x0][0xb10] ;  /* 0x00016200ff0c87ac */ /* 0x000ea20008000c00 */
[----:B------:R-:W3:Y:S01]  /*5270*/  @!UP0 LDCU UR5, c[0x0][0xb0c] ;  /* 0x00016180ff0587ac */ /* 0x000ee20008000800 */
[----:B------:R-:W4:Y:S01]  /*5280*/  @!UP0 LDCU UR10, c[0x0][0xb20] ;  /* 0x00016400ff0a87ac */ /* 0x000f220008000800 */
[----:B--2---:R-:W-:Y:S02]  /*5290*/  UIMAD.WIDE.U32 UR8, UR38, UR12, URZ ;  /* 0x0000000c260872a5 */ /* 0x004fe4000f8e00ff */
[----:B------:R-:W-:Y:S02]  /*52a0*/  UIMAD.WIDE.U32 UR6, UR37, UR15, URZ ;  /* 0x0000000f250672a5 */ /* 0x000fe4000f8e00ff */
[----:B------:R-:W-:Y:S03]  /*52b0*/  @!UP0 UISETP.NE.AND UP1, UPT, UR14, 0x1, UPT ;  /* 0x000000010e00888c */ /* 0x000fe6000bf25270 */
[----:B------:R-:W-:Y:S01]  /*52c0*/  @!UP0 UMOV UR4, UR9 ;  /* 0x0000000900048c82 */ /* 0x000fe20008000000 */
[----:B---3--:R-:W-:Y:S02]  /*52d0*/  @!UP0 UISETP.NE.AND UP2, UPT, UR5, 0x1, UPT ;  /* 0x000000010500888c */ /* 0x008fe4000bf45270 */
[----:B------:R-:W-:Y:S01]  /*52e0*/  @!UP0 USHF.R.U32.HI UR4, URZ, UR13, UR4 ;  /* 0x0000000dff048299 */ /* 0x000fe20008011604 */
[----:B------:R-:W-:Y:S02]  /*52f0*/  @!UP0 UMOV UR6, UR7 ;  /* 0x0000000700068c82 */ /* 0x000fe40008000000 */
[----:B----4-:R-:W-:Y:S02]  /*5300*/  @!UP0 USHF.R.U32.HI UR6, URZ, UR10, UR6 ;  /* 0x0000000aff068299 */ /* 0x010fe40008011606 */
[----:B------:R-:W-:Y:S02]  /*5310*/  @!UP0 USEL UR7, UR38, UR4, !UP2 ;  /* 0x0000000426078287 */ /* 0x000fe4000d000000 */
[----:B------:R-:W-:Y:S04]  /*5320*/  @!UP0 USEL UR6, UR37, UR6, !UP1 ;  /* 0x0000000625068287 */ /* 0x000fe8000c800000 */
[----:B------:R-:W-:Y:S02]  /*5330*/  @!UP0 UIADD3 UR4, UPT, UPT, -UR7, UR6, URZ ;  /* 0x0000000607048290 */ /* 0x000fe4000fffe1ff */
[----:B------:R-:W-:Y:S02]  /*5340*/  @!UP0 UIADD3 UR6, UPT, UPT, UR7, -UR6, URZ ;  /* 0x8000000607068290 */ /* 0x000fe4000fffe0ff */
[----:B------:R-:W-:Y:S02]  /*5350*/  @!UP0 UIMAD UR38, UR4, UR5, UR38 ;  /* 0x00000005042682a4 */ /* 0x000fe4000f8e0226 */
[----:B------:R-:W-:Y:S02]  /*5360*/  @!UP0 UIMAD UR37, UR6, UR14, UR37 ;  /* 0x0000000e062582a4 */ /* 0x000fe4000f8e0225 */
[----:B------:R-:W-:Y:S09]  /*5370*/  ULOP3.LUT UP0, URZ, UR56, 0x1b0, URZ, 0xc0, !UPT ;  /* 0x000001b038ff7892 */ /* 0x000ff2000f80c0ff */
[----:B------:R-:W-:Y:S05]  /*5380*/  BRA.U !UP0, `(.L_x_86) ;  /* 0x0000000108407547 */ /* 0x000fea000b800000 */
[----:B------:R-:W2:Y:S01]  /*5390*/  LDCU.64 UR8, c[0x4][0x80] ;  /* 0x01001000ff0877ac */ /* 0x000ea20008000a00 */
[----:B------:R-:W-:Y:S01]  /*53a0*/  MOV R3, 0x0 ;  /* 0x0000000000037802 */ /* 0x000fe20000000f00 */
[----:B------:R-:W-:Y:S02]  /*53b0*/  HFMA2 R12, -RZ, RZ, 0, 5.9604644775390625e-08 ;  /* 0x00000001ff0c7431 */ /* 0x000fe400000001ff */
[----:B------:R-:W-:Y:S02]  /*53c0*/  IMAD.MOV.U32 R8, RZ, RZ, 0x70 ;  /* 0x00000070ff087424 */ /* 0x000fe400078e00ff */
[----:B------:R-:W-:Y:S01]  /*53d0*/  IMAD.MOV.U32 R13, RZ, RZ, RZ ;  /* 0x000000ffff0d7224 */ /* 0x000fe200078e00ff */
[----:B------:R-:W3:Y:S01]  /*53e0*/  LDCU.64 UR6, c[0x4][0x88] ;  /* 0x01001100ff0677ac */ /* 0x000ee20008000a00 */
[----:B------:R-:W4:Y:S01]  /*53f0*/  LDC.64 R2, c[0x4][R3] ;  /* 0x0100000003027b82 */ /* 0x000f220000000a00 */
[----:B------:R-:W1:Y:S01]  /*5400*/  LDCU.64 UR4, c[0x4][0x8] ;  /* 0x01000100ff0477ac */ /* 0x000e620008000a00 */
[----:B--2---:R-:W-:Y:S01]  /*5410*/  MOV R5, UR9 ;  /* 0x0000000900057c02 */ /* 0x004fe20008000f00 */
[----:B------:R-:W-:Y:S01]  /*5420*/  IMAD.U32 R4, RZ, RZ, UR8 ;  /* 0x00000008ff047e24 */ /* 0x000fe2000f8e00ff */
[----:B---3--:R-:W-:Y:S01]  /*5430*/  MOV R7, UR7 ;  /* 0x0000000700077c02 */ /* 0x008fe20008000f00 */
[----:B------:R-:W-:Y:S01]  /*5440*/  IMAD.U32 R6, RZ, RZ, UR6 ;  /* 0x00000006ff067e24 */ /* 0x000fe2000f8e00ff */
[----:B-1----:R-:W-:Y:S01]  /*5450*/  MOV R11, UR5 ;  /* 0x00000005000b7c02 */ /* 0x002fe20008000f00 */
[----:B------:R-:W-:Y:S02]  /*5460*/  IMAD.U32 R10, RZ, RZ, UR4 ;  /* 0x00000004ff0a7e24 */ /* 0x000fe4000f8e00ff */
[----:B------:R-:W-:Y:S07]  /*5470*/  LEPC R20, `(.L_x_86) ;  /* 0x000000001014794e */ /* 0x000fee0000000000 */
[----:B----45:R-:W-:Y:S05]  /*5480*/  CALL.ABS.NOINC R2 ;  /* 0x0000000002007343 */ /* 0x030fea0003c00000 */
.L_x_86:
[----:B------:R-:W-:Y:S01]  /*5490*/  LOP3.LUT P0, RZ, R85, 0x1b0, RZ, 0xc0, !PT ;  /* 0x000001b055ff7812 */ /* 0x000fe2000780c0ff */
[----:B------:R-:W-:Y:S11]  /*54a0*/  BSSY.RECONVERGENT B6, `(.L_x_87) ;  /* 0x0000013000067945 */ /* 0x000ff60003800200 */
[----:B------:R-:W-:Y:S01]  /*54b0*/  @!UPT UIADD3 URZ, UPT, UPT, URZ, URZ, URZ ;  /* 0x000000fffffff290 */ /* 0x000fe2000fffe0ff */
[----:B------:R-:W-:Y:S05]  /*54c0*/  @!P0 BRA `(.L_x_88) ;  /* 0x0000000000408947 */ /* 0x000fea0003800000 */
        /* <DEDUP_REMOVED lines=16> */
.L_x_88:
[----:B------:R-:W-:Y:S05]  /*55d0*/  BSYNC.RECONVERGENT B6 ;  /* 0x0000000000067941 */ /* 0x000fea0003800200 */
.L_x_87:
[----:B------:R-:W-:Y:S01]  /*55e0*/  ISETP.NE.U32.AND P3, PT, R74, RZ, PT ;  /* 0x000000ff4a00720c */ /* 0x000fe20003f65070 */
[----:B------:R-:W-:Y:S01]  /*55f0*/  UISETP.NE.AND UP1, UPT, UR61, URZ, UPT ;  /* 0x000000ff3d00728c */ /* 0x000fe2000bf25270 */
[----:B------:R-:W-:Y:S02]  /*5600*/  ISETP.NE.U32.AND P4, PT, R70, RZ, PT ;  /* 0x000000ff4600720c */ /* 0x000fe40003f85070 */
[----:B------:R-:W-:Y:S02]  /*5610*/  ISETP.NE.AND.EX P3, PT, R75, RZ, PT, P3 ;  /* 0x000000ff4b00720c */ /* 0x000fe40003f65330 */
[----:B------:R-:W-:Y:S02]  /*5620*/  PLOP3.LUT P1, PT, PT, PT, PT, 0x8, 0x80 ;  /* 0x000000000080781c */ /* 0x000fe40003f2e170 */
[----:B------:R-:W-:Y:S02]  /*5630*/  PLOP3.LUT P0, PT, PT, PT, UP1, 0x80, 0x8 ;  /* 0x000000000008781c */ /* 0x000fe40003f0f018 */
[----:B------:R-:W-:Y:S02]  /*5640*/  ISETP.NE.AND.EX P4, PT, R71, RZ, PT, P4 ;  /* 0x000000ff4700720c */ /* 0x000fe40003f85340 */
[----:B------:R-:W2:Y:S09]  /*5650*/  @UP1 LDCU.64 UR4, c[0x0][0x888] ;  /* 0x00011100ff0417ac */ /* 0x000eb20008000a00 */
[----:B------:R-:W-:Y:S01]  /*5660*/  @P0 PLOP3.LUT P1, PT, P3, PT, PT, 0x80, 0x8 ;  /* 0x000000000008081c */ /* 0x000fe20001f2f070 */
[----:B--2---:R-:W-:Y:S04]  /*5670*/  @UP1 UISETP.NE.U32.AND UP0, UPT, UR4, URZ, UPT ;  /* 0x000000ff0400128c */ /* 0x004fe8000bf05070 */
[----:B------:R-:W-:Y:S04]  /*5680*/  @UP1 UISETP.NE.AND.EX UP0, UPT, UR5, URZ, UPT, UP0 ;  /* 0x000000ff0500128c */ /* 0x000fe8000bf05300 */
[----:B------:R-:W-:Y:S01]  /*5690*/  @UP1 USEL UR4, URZ, 0xffffffff, UP0 ;  /* 0xffffffffff041887 */ /* 0x000fe20008000000 */
[----:B------:R-:W-:Y:S11]  /*56a0*/  @!P3 BRA `(.L_x_89) ;  /* 0x000000000030b947 */ /* 0x000ff60003800000 */
[----:B------:R-:W-:Y:S01]  /*56b0*/  ISETP.NE.U32.AND P2, PT, R72, RZ, PT ;  /* 0x000000ff4800720c */ /* 0x000fe20003f45070 */
[----:B------:R-:W2:Y:S01]  /*56c0*/  LDCU.64 UR6, c[0x0][0x358] ;  /* 0x00006b00ff0677ac */ /* 0x000ea20008000a00 */
[----:B------:R-:W-:Y:S02]  /*56d0*/  IMAD.MOV.U32 R79, RZ, RZ, 0x1 ;  /* 0x00000001ff4f7424 */ /* 0x000fe400078e00ff */
[----:B------:R-:W-:Y:S11]  /*56e0*/  ISETP.NE.AND.EX P2, PT, R73, RZ, PT, P2 ;  /* 0x000000ff4900720c */ /* 0x000ff60003f45320 */
[----:B------:R-:W-:Y:S02]  /*56f0*/  @!UPT UIADD3 URZ, UPT, UPT, URZ, URZ, URZ ;  /* 0x000000fffffff290 */ /* 0x000fe4000fffe0ff */
[----:B------:R-:W3:Y:S01]  /*5700*/  @P2 LDC.64 R2, c[0x0][0x888] ;  /* 0x00022200ff022b82 */ /* 0x000ee20000000a00 */
[----:B-1----:R-:W-:Y:S04]  /*5710*/  @P2 IMAD R0, R74, UR36, RZ ;  /* 0x000000244a002c24 */ /* 0x002fe8000f8e02ff */
[----:B---3--:R-:W-:Y:S04]  /*5720*/  @P2 IMAD.WIDE R2, R0, 0x4, R2 ;  /* 0x0000000400022825 */ /* 0x008fe800078e0202 */
[----:B------:R-:W-:Y:S01]  /*5730*/  HFMA2 R0, -RZ, RZ, 0, 5.9604644775390625e-08 ;  /* 0x00000001ff007431 */ /* 0x000fe200000001ff */
[----:B--2--5:R2:W5:Y:S04]  /*5740*/  @P2 LDG.E R39, desc[UR6][R2.64] ;  /* 0x0000000602272981 */ /* 0x024568000c1e1900 */
[----:B------:R-:W-:Y:S01]  /*5750*/  @!P2 PRMT R79, R0, 0x7610, R79 ;  /* 0x00007610004fa816 */ /* 0x000fe2000000004f */
[----:B--2---:R-:W3:Y:S06]  /*5760*/  @!P2 LDC R39, c[0x0][0x880] ;  /* 0x00022000ff27ab82 */ /* 0x004eec0000000800 */
.L_x_89:
[----:B------:R-:W-:Y:S05]  /*5770*/  @!P4 BRA `(.L_x_90) ;  /* 0x000000000024c947 */ /* 0x000fea0003800000 */
[----:B------:R-:W-:Y:S01]  /*5780*/  ISETP.NE.U32.AND P2, PT, R68, RZ, PT ;  /* 0x000000ff4400720c */ /* 0x000fe20003f45070 */
[----:B------:R-:W2:Y:S03]  /*5790*/  LDCU.64 UR6, c[0x0][0x358] ;  /* 0x00006b00ff0677ac */ /* 0x000ea60008000a00 */
[----:B------:R-:W-:Y:S11]  /*57a0*/  ISETP.NE.AND.EX P2, PT, R69, RZ, PT, P2 ;  /* 0x000000ff4500720c */ /* 0x000ff60003f45320 */
[----:B------:R-:W-:Y:S02]  /*57b0*/  @!UPT UIADD3 URZ, UPT, UPT, URZ, URZ, URZ ;  /* 0x000000fffffff290 */ /* 0x000fe4000fffe0ff */
[----:B------:R-:W4:Y:S01]  /*57c0*/  @P2 LDC.64 R2, c[0x0][0x8a8] ;  /* 0x00022a00ff022b82 */ /* 0x000f220000000a00 */
[----:B-1----:R-:W-:Y:S04]  /*57d0*/  @P2 IMAD R0, R70, UR36, RZ ;  /* 0x0000002446002c24 */ /* 0x002fe8000f8e02ff */
[----:B----4-:R-:W-:Y:S05]  /*57e0*/  @P2 IMAD.WIDE R2, R0, 0x4, R2 ;  /* 0x0000000400022825 */ /* 0x010fea00078e0202 */
[----:B--2--5:R2:W5:Y:S02]  /*57f0*/  @P2 LDG.E R38, desc[UR6][R2.64] ;  /* 0x0000000602262981 */ /* 0x024564000c1e1900 */
[----:B--2---:R-:W4:Y:S02]  /*5800*/  @!P2 LDC R38, c[0x0][0x8a0] ;  /* 0x00022800ff26ab82 */ /* 0x004f240000000800 */
.L_x_90:
[----:B---3-5:R-:W-:Y:S01]  /*5810*/  @P0 FSETP.NEU.AND P4, PT, R39, RZ, PT ;  /* 0x000000ff2700020b */ /* 0x028fe20003f8d000 */
[----:B-1----:R-:W-:Y:S01]  /*5820*/  IMAD.U32 R0, RZ, RZ, UR4 ;  /* 0x00000004ff007e24 */ /* 0x002fe2000f8e00ff */
[----:B------:R-:W-:Y:S01]  /*5830*/  @P0 LOP3.LUT P2, RZ, R79, 0xff, RZ, 0xc0, !PT ;  /* 0x000000ff4fff0812 */ /* 0x000fe2000784c0ff */
[----:B------:R-:W-:Y:S01]  /*5840*/  BSSY B1, `(.L_x_91) ;  /* 0x0000039000017945 */ /* 0x000fe20003800000 */
[----:B------:R-:W-:Y:S02]  /*5850*/  @P0 SEL R2, RZ, 0xffffffff, P4 ;  /* 0xffffffffff020807 */ /* 0x000fe40002000000 */
[----:B------:R-:W-:Y:S02]  /*5860*/  CS2R R66, SRZ ;  /* 0x0000000000427805 */ /* 0x000fe4000001ff00 */
[----:B------:R-:W-:Y:S02]  /*5870*/  LEA R22, R36, UR44, 0x3 ;  /* 0x0000002c24167c11 */ /* 0x000fe4000f8e18ff */
[----:B------:R-:W-:Y:S02]  /*5880*/  CS2R R64, SRZ ;  /* 0x0000000000407805 */ /* 0x000fe4000001ff00 */
[----:B------:R-:W-:Y:S02]  /*5890*/  @P1 SEL R2, R0, R2, !P2 ;  /* 0x0000000200021207 */ /* 0x000fe40005000000 */
[----:B------:R-:W-:Y:S02]  /*58a0*/  CS2R R18, SRZ ;  /* 0x0000000000127805 */ /* 0x000fe4000001ff00 */
[----:B------:R-:W-:Y:S02]  /*58b0*/  SHF.L.U32 R3, R84, 0x1f, RZ ;  /* 0x0000001f54037819 */ /* 0x000fe400000006ff */
[----:B------:R-:W-:Y:S02]  /*58c0*/  CS2R R16, SRZ ;  /* 0x0000000000107805 */ /* 0x000fe4000001ff00 */
[----:B------:R-:W-:Y:S02]  /*58d0*/  @P0 LOP3.LUT R2, R2, 0x1, RZ, 0xc0, !PT ;  /* 0x0000000102020812 */ /* 0x000fe400078ec0ff */
[----:B------:R-:W-:Y:S02]  /*58e0*/  PLOP3.LUT P5, PT, PT, PT, PT, 0x8, 0x80 ;  /* 0x000000000080781c */ /* 0x000fe40003fae170 */
[----:B------:R-:W-:Y:S02]  /*58f0*/  ISETP.NE.U32.OR P1, PT, R2, 0x1, !P0 ;  /* 0x000000010200780c */ /* 0x000fe40004725470 */
[----:B------:R-:W-:Y:S11]  /*5900*/  LEA.HI R2, R36, R36, RZ, 0x1 ;  /* 0x0000002424027211 */ /* 0x000ff600078f08ff */
[----:B------:R-:W-:Y:S04]  /*5910*/  @P1 SHF.L.U32 R0, R82, 0x1f, RZ ;  /* 0x0000001f52001819 */ /* 0x000fe800000006ff */
[----:B------:R1:W2:Y:S01]  /*5920*/  @P1 SYNCS.PHASECHK.TRANS64.TRYWAIT P0, [UR44+0x40], R0 ;  /* 0x00004000ff0015a7 */ /* 0x0002a2000800112c */
[----:B------:R3:W3:Y:S01]  /*5930*/  SYNCS.PHASECHK.TRANS64.TRYWAIT P4, [R22+URZ+0x80], R3 ;  /* 0x00008003160075a7 */ /* 0x0006e200080811ff */
[C---:B-1----:R-:W-:Y:S01]  /*5940*/  IMAD.SHL.U32 R0, R2.reuse, 0x20, RZ ;  /* 0x0000002002007824 */ /* 0x042fe200078e00ff */
[----:B------:R-:W-:Y:S04]  /*5950*/  LOP3.LUT R2, R2, 0xffe, RZ, 0xc0, !PT ;  /* 0x00000ffe02027812 */ /* 0x000fe800078ec0ff */
[----:B------:R-:W-:Y:S01]  /*5960*/  LOP3.LUT R0, R0, 0xffffffc0, RZ, 0xc0, !PT ;  /* 0xffffffc000007812 */ /* 0x000fe200078ec0ff */
[----:B------:R-:W-:Y:S04]  /*5970*/  IMAD.IADD R2, R36, 0x1, -R2 ;  /* 0x0000000124027824 */ /* 0x000fe800078e0a02 */
[----:B------:R-:W-:Y:S04]  /*5980*/  IMAD.IADD R0, R37, 0x1, R0 ;  /* 0x0000000125007824 */ /* 0x000fe800078e0200 */
[----:B------:R-:W-:Y:S01]  /*5990*/  IMAD R2, R2, 0x100000, R0 ;  /* 0x0010000002027824 */ /* 0x000fe200078e0200 */
[----:B--2---:R-:W-:Y:S01]  /*59a0*/  @P1 PLOP3.LUT P5, PT, P0, PT, PT, 0x8, 0x80 ;  /* 0x000000000080181c */ /* 0x004fe200007ae170 */
[----:B------:R-:W-:Y:S01]  /*59b0*/  @!UPT UIADD3 URZ, UPT, UPT, URZ, URZ, URZ ;  /* 0x000000fffffff290 */ /* 0x000fe2000fffe0ff */
[----:B---3--:R-:W-:Y:S11]  /*59c0*/  @!P1 BRA `(.L_x_92) ;  /* 0x0000000000809947 */ /* 0x008ff60003800000 */
[----:B------:R-:W-:Y:S01]  /*59d0*/  ISETP.NE.U32.AND P0, PT, RZ, UR58, PT ;  /* 0x0000003aff007c0c */ /* 0x000fe2000bf05070 */
[----:B------:R-:W-:Y:S01]  /*59e0*/  BSSY B0, `(.L_x_93) ;  /* 0x0000012000007945 */ /* 0x000fe20003800000 */
[----:B------:R-:W-:Y:S02]  /*59f0*/  FSETP.NEU.AND P2, PT, R39, RZ, PT ;  /* 0x000000ff2700720b */ /* 0x000fe40003f4d000 */
[----:B------:R-:W-:Y:S02]  /*5a00*/  CS2R R18, SRZ ;  /* 0x0000000000127805 */ /* 0x000fe4000001ff00 */
[----:B------:R-:W-:Y:S02]  /*5a10*/  ISETP.NE.AND.EX P0, PT, RZ, UR59, PT, P0 ;  /* 0x0000003bff007c0c */ /* 0x000fe4000bf05300 */
[----:B------:R-:W-:Y:S02]  /*5a20*/  CS2R R16, SRZ ;  /* 0x0000000000107805 */ /* 0x000fe4000001ff00 */
[----:B------:R-:W-:Y:S02]  /*5a30*/  LOP3.LUT P1, RZ, R79, 0xff, RZ, 0xc0, !PT ;  /* 0x000000ff4fff7812 */ /* 0x000fe4000782c0ff */
[----:B------:R-:W-:Y:S02]  /*5a40*/  CS2R R66, SRZ ;  /* 0x0000000000427805 */ /* 0x000fe4000001ff00 */
[----:B------:R-:W-:Y:S02]  /*5a50*/  SEL R0, RZ, 0xffffffff, P2 ;  /* 0xffffffffff007807 */ /* 0x000fe40001000000 */
[----:B------:R-:W-:Y:S02]  /*5a60*/  CS2R R64, SRZ ;  /* 0x0000000000407805 */ /* 0x000fe4000001ff00 */
[----:B------:R-:W-:Y:S04]  /*5a70*/  SEL R4, RZ, 0xffffffff, P0 ;  /* 0xffffffffff047807 */ /* 0x000fe80000000000 */
[----:B------:R-:W-:Y:S04]  /*5a80*/  @P3 SEL R0, R4, R0, !P1 ;  /* 0x0000000004003207 */ /* 0x000fe80004800000 */
[----:B------:R-:W-:Y:S04]  /*5a90*/  LOP3.LUT R0, R0, 0x1, RZ, 0xc0, !PT ;  /* 0x0000000100007812 */ /* 0x000fe800078ec0ff */
[----:B------:R-:W-:Y:S01]  /*5aa0*/  ISETP.NE.U32.AND P0, PT, R0, 0x1, PT ;  /* 0x000000010000780c */ /* 0x000fe20003f05070 */
[----:B------:R-:W-:Y:S01]  /*5ab0*/  @!UPT UIADD3 URZ, UPT, UPT, URZ, URZ, URZ ;  /* 0x000000fffffff290 */ /* 0x000fe2000fffe0ff */
[----:B------:R-:W-:Y:S11]  /*5ac0*/  @!P5 BRA `(.L_x_94) ;  /* 0x00000000000cd947 */ /* 0x000ff60003800000 */
[----:B------:R-:W-:Y:S04]  /*5ad0*/  SHF.L.U32 R4, R82, 0x1f, RZ ;  /* 0x0000001f52047819 */ /* 0x000fe800000006ff */
[----:B------:R-:W1:Y:S02]  /*5ae0*/  SYNCS.PHASECHK.TRANS64.TRYWAIT P1, [UR44+0x40], R4 ;  /* 0x00004004ff0075a7 */ /* 0x000e64000802112c */
[----:B-1----:R-:W-:Y:S05]  /*5af0*/  @!P1 BRA `(.L_x_95) ;  /* 0x0000001400509947 */ /* 0x002fea0003800000 */
.L_x_94:
[----:B------:R-:W-:Y:S05]  /*5b00*/  BSYNC B0 ;  /* 0x0000000000007941 */ /* 0x000fea0003800000 */
.L_x_93:
[----:B------:R2:W3:Y:S01]  /*5b10*/  @P0 LDS.128 R16, [R78+UR44+0x200] ;  /* 0x0002002c4e100984 */ /* 0x0004e20008000c00 */
[----:B------:R-:W-:Y:S01]  /*5b20*/  UIADD3 UR4, UPT, UPT, UR44, 0x48, URZ ;  /* 0x000000482c047890 */ /* 0x000fe2000fffe0ff */
[----:B------:R-:W-:Y:S02]  /*5b30*/  LOP3.LUT R82, R82, 0x1, RZ, 0x3c, !PT ;  /* 0x0000000152527812 */ /* 0x000fe400078e3cff */
[----:B------:R2:W1:Y:S01]  /*5b40*/  @P0 LDS.128 R64, [R77+0x10] ;  /* 0x000010004d400984 */ /* 0x0004620000000c00 */
[----:B------:R-:W-:Y:S01]  /*5b50*/  UPRMT UR4, UR48, 0x654, UR4 ;  /* 0x0000065430047896 */ /* 0x000fe20008000004 */
[----:B------:R-:W-:Y:S01]  /*5b60*/  @!PT LDS RZ, [RZ] ;  /* 0x00000000fffff984 */ /* 0x000fe20000000800 */
[----:B------:R-:W-:Y:S01]  /*5b70*/  @!PT LDS RZ, [RZ] ;  /* 0x00000000fffff984 */ /* 0x000fe20000000800 */
[----:B------:R-:W-:Y:S01]  /*5b80*/  @!PT LDS RZ, [RZ] ;  /* 0x00000000fffff984 */ /* 0x000fe20000000800 */
[----:B------:R-:W-:Y:S01]  /*5b90*/  @!PT LDS RZ, [RZ] ;  /* 0x00000000fffff984 */ /* 0x000fe20000000800 */
[----:B------:R5:W-:Y:S06]  /*5ba0*/  MEMBAR.ALL.CTA ;  /* 0x0000000000007992 */ /* 0x000bec0000008000 */
[----:B-----5:R-:W5:Y:S02]  /*5bb0*/  FENCE.VIEW.ASYNC.S ;  /* 0x00000000000073c6 */ /* 0x020f640000000000 */
[----:B-----5:R-:W-:Y:S03]  /*5bc0*/  SYNCS.ARRIVE.TRANS64.RED.A1T0 RZ, [UR4], RZ ;  /* 0x000000ffffff79a7 */ /* 0x020fe60008100404 */
.L_x_92:
[----:B------:R-:W-:Y:S05]  /*5bd0*/  BSYNC B1 ;  /* 0x0000000000017941 */ /* 0x000fea0003800000 */
.L_x_91:
[----:B-1----:R-:W-:Y:S04]  /*5be0*/  SHF.R.U32.HI R0, RZ, 0x15, R2 ;  /* 0x00000015ff007819 */ /* 0x002fe80000011602 */
[----:B------:R-:W-:Y:S01]  /*5bf0*/  LOP3.LUT P0, RZ, R0, 0x3, R80, 0x48, !PT ;  /* 0x0000000300ff7812 */ /* 0x000fe20007804850 */
[----:B------:R-:W-:Y:S01]  /*5c00*/  @!UPT UIADD3 URZ, UPT, UPT, URZ, URZ, URZ ;  /* 0x000000fffffff290 */ /* 0x000fe2000fffe0ff */
[----:B------:R-:W-:Y:S11]  /*5c10*/  @P4 BRA `(.L_x_96) ;  /* 0x0000000000084947 */ /* 0x000ff60003800000 */
[----:B------:R-:W1:Y:S02]  /*5c20*/  SYNCS.PHASECHK.TRANS64.TRYWAIT P1, [R22+URZ+0x80], R3 ;  /* 0x00008003160075a7 */ /* 0x000e6400080211ff */
[----:B-1----:R-:W-:Y:S05]  /*5c30*/  @!P1 BRA `(.L_x_97) ;  /* 0x0000001400189947 */ /* 0x002fea0003800000 */
.L_x_96:
[----:B------:R-:W-:Y:S05]  /*5c40*/  @!P0 BRA `(.L_x_98) ;  /* 0x0000000000408947 */ /* 0x000fea0003800000 */
[----:B------:R-:W1:Y:S01]  /*5c50*/  LDCU.64 UR8, c[0x4][0x70] ;  /* 0x01000e00ff0877ac */ /* 0x000e620008000a00 */
[----:B------:R-:W-:Y:S01]  /*5c60*/  MOV R15, 0x0 ;  /* 0x00000000000f7802 */ /* 0x000fe20000000f00 */
[----:B------:R-:W-:Y:S02]  /*5c70*/  HFMA2 R12, -RZ, RZ, 0, 5.9604644775390625e-08 ;  /* 0x00000001ff0c7431 */ /* 0x000fe400000001ff */
[----:B------:R-:W-:Y:S02]  /*5c80*/  IMAD.MOV.U32 R8, RZ, RZ, 0x192 ;  /* 0x00000192ff087424 */ /* 0x000fe400078e00ff */
[----:B------:R-:W-:Y:S01]  /*5c90*/  IMAD.MOV.U32 R13, RZ, RZ, RZ ;  /* 0x000000ffff0d7224 */ /* 0x000fe200078e00ff */
[----:B------:R-:W5:Y:S01]  /*5ca0*/  LDCU.64 UR6, c[0x4][0x78] ;  /* 0x01000f00ff0677ac */ /* 0x000f620008000a00 */
[----:B------:R-:W2:Y:S01]  /*5cb0*/  LDC.64 R14, c[0x4][R15] ;  /* 0x010000000f0e7b82 */ /* 0x000ea20000000a00 */
[----:B------:R-:W3:Y:S01]  /*5cc0*/  LDCU.64 UR4, c[0x4][0x10] ;  /* 0x01000200ff0477ac */ /* 0x000ee20008000a00 */
[----:B-1----:R-:W-:Y:S01]  /*5cd0*/  MOV R5, UR9 ;  /* 0x0000000900057c02 */ /* 0x002fe20008000f00 */
[----:B------:R-:W-:Y:S01]  /*5ce0*/  IMAD.U32 R4, RZ, RZ, UR8 ;  /* 0x00000008ff047e24 */ /* 0x000fe2000f8e00ff */
[----:B-----5:R-:W-:Y:S01]  /*5cf0*/  MOV R7, UR7 ;  /* 0x0000000700077c02 */ /* 0x020fe20008000f00 */
[----:B------:R-:W-:Y:S01]  /*5d00*/  IMAD.U32 R6, RZ, RZ, UR6 ;  /* 0x00000006ff067e24 */ /* 0x000fe2000f8e00ff */
[----:B---3--:R-:W-:Y:S01]  /*5d10*/  MOV R11, UR5 ;  /* 0x00000005000b7c02 */ /* 0x008fe20008000f00 */
[----:B------:R-:W-:Y:S02]  /*5d20*/  IMAD.U32 R10, RZ, RZ, UR4 ;  /* 0x00000004ff0a7e24 */ /* 0x000fe4000f8e00ff */
[----:B------:R-:W-:Y:S07]  /*5d30*/  LEPC R20, `(.L_x_98) ;  /* 0x000000001014794e */ /* 0x000fee0000000000 */
[----:B--2-4-:R-:W-:Y:S05]  /*5d40*/  CALL.ABS.NOINC R14 ;  /* 0x000000000e007343 */ /* 0x014fea0003c00000 */
.L_x_98:
[----:B------:R-:W-:Y:S01]  /*5d50*/  LOP3.LUT P0, RZ, R76, 0x60, RZ, 0xc0, !PT ;  /* 0x000000604cff7812 */ /* 0x000fe2000780c0ff */
[----:B------:R-:W-:Y:S05]  /*5d60*/  WARPSYNC.ALL ;  /* 0x0000000000007948 */ /* 0x000fea0003800000 */
[----:B------:R-:W-:Y:S01]  /*5d70*/  R2UR UR4, R2 ;  /* 0x00000000020472ca */ /* 0x000fe200000e0000 */
[----:B------:R-:W-:Y:S01]  /*5d80*/  BSSY.RECONVERGENT B0, `(.L_x_99) ;  /* 0x000009f000007945 */ /* 0x000fe20003800200 */
[-C--:B---3--:R-:W-:Y:S02]  /*5d90*/  F2FP.F16.E4M3.UNPACK_B R2, R16.reuse ;  /* 0x00000010ff02723e */ /* 0x088fe400020006ff */
[----:B------:R-:W-:Y:S02]  /*5da0*/  F2FP.F16.E4M3.UNPACK_B R16, R16.H1 ;  /* 0x00000010ff10723e */ /* 0x000fe400030006ff */
[----:B------:R-:W-:Y:S01]  /*5db0*/  R2UR UR5, R22 ;  /* 0x00000000160572ca */ /* 0x000fe200000e0000 */
[----:B------:R-:W-:Y:S01]  /*5dc0*/  HADD2.F32 R0, -RZ, R2.H0_H0 ;  /* 0x20000002ff007230 */ /* 0x000fe20000004100 */
[-C--:B------:R-:W-:Y:S01]  /*5dd0*/  F2FP.F16.E4M3.UNPACK_B R42, R17.reuse ;  /* 0x00000011ff2a723e */ /* 0x080fe200020006ff */
[--C-:B------:R-:W-:Y:S01]  /*5de0*/  HADD2.F32 R3, -RZ, R16.reuse.H0_H0 ;  /* 0x20000010ff037230 */ /* 0x100fe20000004100 */
[----:B------:R-:W-:Y:S01]  /*5df0*/  F2FP.F16.E4M3.UNPACK_B R44, R17.H1 ;  /* 0x00000011ff2c723e */ /* 0x000fe200030006ff */
[----:B------:R-:W-:Y:S01]  /*5e00*/  HADD2.F32 R40, -RZ, R16.H1_H1 ;  /* 0x30000010ff287230 */ /* 0x000fe20000004100 */
[-C--:B------:R-:W-:Y:S01]  /*5e10*/  F2FP.F16.E4M3.UNPACK_B R46, R18.reuse ;  /* 0x00000012ff2e723e */ /* 0x080fe200020006ff */
[----:B------:R-:W-:Y:S01]  /*5e20*/  HADD2.F32 R2, -RZ, R2.H1_H1 ;  /* 0x30000002ff027230 */ /* 0x000fe20000004100 */
[----:B------:R-:W-:Y:S01]  /*5e30*/  F2FP.F16.E4M3.UNPACK_B R48, R18.H1 ;  /* 0x00000012ff30723e */ /* 0x000fe200030006ff */
[--C-:B------:R-:W-:Y:S01]  /*5e40*/  HADD2.F32 R41, -RZ, R42.reuse.H0_H0 ;  /* 0x2000002aff297230 */ /* 0x100fe20000004100 */
[-C--:B------:R-:W-:Y:S01]  /*5e50*/  F2FP.F16.E4M3.UNPACK_B R50, R19.reuse ;  /* 0x00000013ff32723e */ /* 0x080fe200020006ff */
[----:B------:R-:W-:Y:S01]  /*5e60*/  HADD2.F32 R42, -RZ, R42.H1_H1 ;  /* 0x3000002aff2a7230 */ /* 0x000fe20000004100 */
[----:B------:R-:W-:Y:S01]  /*5e70*/  F2FP.F16.E4M3.UNPACK_B R52, R19.H1 ;  /* 0x00000013ff34723e */ /* 0x000fe200030006ff */
[----:B------:R-:W-:Y:S01]  /*5e80*/  HADD2.F32 R43, -RZ, R44.H0_H0 ;  /* 0x2000002cff2b7230 */ /* 0x000fe20000004100 */
[----:B------:R-:W-:Y:S01]  /*5e90*/  LDTM.16dp32bit_t0_t15.x32 R4, tmem[UR4] ;  /* 0x00000004000479ee */ /* 0x000fe20008a80000 */
[----:B------:R-:W1:Y:S01]  /*5ea0*/  LDTM.16dp32bit_t16_t31.x32 R4, tmem[UR4+0x20] ;  /* 0x00002004000479ee */ /* 0x000e620008aa0000 */
[----:B------:R-:W-:Y:S01]  /*5eb0*/  NOP ;  /* 0x0000000000007918 */ /* 0x000fe20000000000 */
[----:B------:R-:W-:Y:S01]  /*5ec0*/  UIADD3 UR4, UPT, UPT, UR5, 0xa0, URZ ;  /* 0x000000a005047890 */ /* 0x000fe2000fffe0ff */
[--C-:B------:R-:W-:Y:S01]  /*5ed0*/  HADD2.F32 R45, -RZ, R46.reuse.H0_H0 ;  /* 0x2000002eff2d7230 */ /* 0x100fe20000004100 */
[----:B------:R-:W-:Y:S01]  /*5ee0*/  F2FP.F16.E4M3.UNPACK_B R54, R64 ;  /* 0x00000040ff36723e */ /* 0x000fe200020006ff */
[----:B------:R-:W-:Y:S01]  /*5ef0*/  HADD2.F32 R46, -RZ, R46.H1_H1 ;  /* 0x3000002eff2e7230 */ /* 0x000fe20000004100 */
[----:B------:R-:W-:Y:S01]  /*5f00*/  UPRMT UR4, UR48, 0x654, UR4 ;  /* 0x0000065430047896 */ /* 0x000fe20008000004 */
[--C-:B------:R-:W-:Y:S01]  /*5f10*/  HADD2.F32 R49, -RZ, R50.reuse.H0_H0 ;  /* 0x20000032ff317230 */ /* 0x100fe20000004100 */
[-C--:B------:R-:W-:Y:S01]  /*5f20*/  F2FP.F16.E4M3.UNPACK_B R58, R65.reuse ;  /* 0x00000041ff3a723e */ /* 0x080fe200020006ff */
[----:B------:R-:W-:Y:S01]  /*5f30*/  HADD2.F32 R50, -RZ, R50.H1_H1 ;  /* 0x30000032ff327230 */ /* 0x000fe20000004100 */
[----:B------:R-:W-:Y:S01]  /*5f40*/  F2FP.F16.E4M3.UNPACK_B R62, R66 ;  /* 0x00000042ff3e723e */ /* 0x000fe200020006ff */
[--C-:B------:R-:W-:Y:S01]  /*5f50*/  HADD2.F32 R53, -RZ, R54.reuse.H0_H0 ;  /* 0x20000036ff357230 */ /* 0x100fe20000004100 */
[----:B------:R-:W-:Y:S01]  /*5f60*/  F2FP.F16.E4M3.UNPACK_B R56, R64.H1 ;  /* 0x00000040ff38723e */ /* 0x000fe200030006ff */
[----:B------:R-:W-:Y:S01]  /*5f70*/  HADD2.F32 R54, -RZ, R54.H1_H1 ;  /* 0x30000036ff367230 */ /* 0x000fe20000004100 */
[----:B------:R-:W-:Y:S01]  /*5f80*/  F2FP.F16.E4M3.UNPACK_B R60, R65.H1 ;  /* 0x00000041ff3c723e */ /* 0x000fe200030006ff */
[----:B-1----:R-:W-:Y:S01]  /*5f90*/  SYNCS.ARRIVE.TRANS64.RED.A1T0 RZ, [UR4], RZ ;  /* 0x000000ffffff79a7 */ /* 0x002fe20008100404 */
[--C-:B------:R-:W-:Y:S01]  /*5fa0*/  HADD2.F32 R57, -RZ, R58.reuse.H0_H0 ;  /* 0x2000003aff397230 */ /* 0x100fe20000004100 */
[-C--:B------:R-:W-:Y:S01]  /*5fb0*/  F2FP.F16.E4M3.UNPACK_B R65, R67.reuse ;  /* 0x00000043ff41723e */ /* 0x080fe200020006ff */
[----:B------:R-:W-:Y:S01]  /*5fc0*/  HADD2.F32 R58, -RZ, R58.H1_H1 ;  /* 0x3000003aff3a7230 */ /* 0x000fe20000004100 */
[----:B------:R-:W-:Y:S01]  /*5fd0*/  F2FP.F16.E4M3.UNPACK_B R64, R66.H1 ;  /* 0x00000042ff40723e */ /* 0x000fe200030006ff */
[--C-:B------:R-:W-:Y:S01]  /*5fe0*/  HADD2.F32 R61, -RZ, R62.reuse.H0_H0 ;  /* 0x2000003eff3d7230 */ /* 0x100fe20000004100 */
[----:B------:R-:W-:Y:S01]  /*5ff0*/  F2FP.F16.E4M3.UNPACK_B R67, R67.H1 ;  /* 0x00000043ff43723e */ /* 0x000fe200030006ff */
[----:B------:R-:W-:Y:S01]  /*6000*/  HADD2.F32 R62, -RZ, R62.H1_H1 ;  /* 0x3000003eff3e7230 */ /* 0x000fe20000004100 */
[----:B------:R-:W-:Y:S01]  /*6010*/  IADD3 R36, PT, PT, R36, 0x1, RZ ;  /* 0x0000000124247810 */ /* 0x000fe20007ffe0ff */
[C---:B----4-:R-:W-:Y:S01]  /*6020*/  FMUL R4, R38.reuse, R4 ;  /* 0x0000000426047220 */ /* 0x050fe20000400000 */
[C---:B------:R-:W-:Y:S01]  /*6030*/  FMUL R5, R38.reuse, R5 ;  /* 0x0000000526057220 */ /* 0x040fe20000400000 */
[C---:B------:R-:W-:Y:S01]  /*6040*/  FMUL R8, R38.reuse, R8 ;  /* 0x0000000826087220 */ /* 0x040fe20000400000 */
[C---:B------:R-:W-:Y:S01]  /*6050*/  FMUL R9, R38.reuse, R9 ;  /* 0x0000000926097220 */ /* 0x040fe20000400000 */
[C---:B------:R-:W-:Y:S01]  /*6060*/  FFMA R4, R39.reuse, R0, R4 ;  /* 0x0000000027047223 */ /* 0x040fe20000000004 */
[C---:B------:R-:W-:Y:S01]  /*6070*/  FFMA R5, R39.reuse, R2, R5 ;  /* 0x0000000227057223 */ /* 0x040fe20000000005 */
[C---:B------:R-:W-:Y:S01]  /*6080*/  FMUL R12, R38.reuse, R12 ;  /* 0x0000000c260c7220 */ /* 0x040fe20000400000 */
        /* <DEDUP_REMOVED lines=10> */
[----:B------:R-:W-:Y:S02]  /*6130*/  HADD2.F32 R44, -RZ, R44.H1_H1 ;  /* 0x3000002cff2c7230 */ /* 0x000fe40000004100 */
[C---:B------:R-:W-:Y:S01]  /*6140*/  FMUL R10, R38.reuse, R10 ;  /* 0x0000000a260a7220 */ /* 0x040fe20000400000 */
[C---:B------:R-:W-:Y:S01]  /*6150*/  FFMA R6, R39.reuse, R3, R6 ;  /* 0x0000000327067223 */ /* 0x040fe20000000006 */
[C---:B------:R-:W-:Y:S01]  /*6160*/  FFMA R7, R39.reuse, R40, R7 ;  /* 0x0000002827077223 */ /* 0x040fe20000000007 */
[C---:B------:R-:W-:Y:S01]  /*6170*/  FFMA R8, R39.reuse, R41, R8 ;  /* 0x0000002927087223 */ /* 0x040fe20000000008 */
[C---:B------:R-:W-:Y:S01]  /*6180*/  FFMA R9, R39.reuse, R42, R9 ;  /* 0x0000002a27097223 */ /* 0x040fe20000000009 */
[----:B------:R-:W-:Y:S01]  /*6190*/  FFMA R10, R39, R43, R10 ;  /* 0x0000002b270a7223 */ /* 0x000fe2000000000a */
[--C-:B------:R-:W-:Y:S01]  /*61a0*/  HADD2.F32 R40, -RZ, R65.reuse.H0_H0 ;  /* 0x20000041ff287230 */ /* 0x100fe20000004100 */
[----:B------:R-:W-:Y:S01]  /*61b0*/  F2FP.SATFINITE.E4M3.F32.PACK_AB_MERGE_C R86, R7, R6, RZ ;  /* 0x000000060756723e */ /* 0x000fe200048070ff */
[C---:B------:R-:W-:Y:S01]  /*61c0*/  FMUL R7, R38.reuse, R24 ;  /* 0x0000001826077220 */ /* 0x040fe20000400000 */
[C---:B------:R-:W-:Y:S01]  /*61d0*/  FMUL R24, R38.reuse, R29 ;  /* 0x0000001d26187220 */ /* 0x040fe20000400000 */
[C---:B------:R-:W-:Y:S01]  /*61e0*/  FMUL R29, R38.reuse, R34 ;  /* 0x00000022261d7220 */ /* 0x040fe20000400000 */
[----:B------:R-:W-:Y:S02]  /*61f0*/  HADD2.F32 R65, -RZ, R65.H1_H1 ;  /* 0x30000041ff417230 */ /* 0x000fe40000004100 */
[C---:B------:R-:W-:Y:S01]  /*6200*/  FMUL R11, R38.reuse, R11 ;  /* 0x0000000b260b7220 */ /* 0x040fe20000400000 */
[--C-:B------:R-:W-:Y:S02]  /*6210*/  HADD2.F32 R47, -RZ, R48.reuse.H0_H0 ;  /* 0x20000030ff2f7230 */ /* 0x100fe40000004100 */
[C---:B------:R-:W-:Y:S01]  /*6220*/  FMUL R14, R38.reuse, R14 ;  /* 0x0000000e260e7220 */ /* 0x040fe20000400000 */
[----:B------:R-:W-:Y:S02]  /*6230*/  HADD2.F32 R48, -RZ, R48.H1_H1 ;  /* 0x30000030ff307230 */ /* 0x000fe40000004100 */
[C---:B------:R-:W-:Y:S01]  /*6240*/  FFMA R11, R39.reuse, R44, R11 ;  /* 0x0000002c270b7223 */ /* 0x040fe2000000000b */
[C---:B------:R-:W-:Y:S01]  /*6250*/  FFMA R12, R39.reuse, R45, R12 ;  /* 0x0000002d270c7223 */ /* 0x040fe2000000000c */
[C---:B------:R-:W-:Y:S01]  /*6260*/  FFMA R13, R39.reuse, R46, R13 ;  /* 0x0000002e270d7223 */ /* 0x040fe2000000000d */
[----:B------:R-:W-:Y:S01]  /*6270*/  FFMA R14, R39, R47, R14 ;  /* 0x0000002f270e7223 */ /* 0x000fe2000000000e */
[C---:B------:R-:W-:Y:S01]  /*6280*/  FMUL R15, R38.reuse, R15 ;  /* 0x0000000f260f7220 */ /* 0x040fe20000400000 */
[--C-:B------:R-:W-:Y:S01]  /*6290*/  HADD2.F32 R51, -RZ, R52.reuse.H0_H0 ;  /* 0x20000034ff337230 */ /* 0x100fe20000004100 */
[----:B------:R-:W-:Y:S01]  /*62a0*/  F2FP.SATFINITE.E4M3.F32.PACK_AB_MERGE_C R10, R11, R10, RZ ;  /* 0x0000000a0b0a723e */ /* 0x000fe200048070ff */
[----:B------:R-:W-:Y:S02]  /*62b0*/  HADD2.F32 R52, -RZ, R52.H1_H1 ;  /* 0x30000034ff347230 */ /* 0x000fe40000004100 */
[C---:B------:R-:W-:Y:S01]  /*62c0*/  FFMA R15, R39.reuse, R48, R15 ;  /* 0x00000030270f7223 */ /* 0x040fe2000000000f */
[C---:B------:R-:W-:Y:S01]  /*62d0*/  FFMA R16, R39.reuse, R49, R16 ;  /* 0x0000003127107223 */ /* 0x040fe20000000010 */
[C---:B------:R-:W-:Y:S01]  /*62e0*/  FFMA R17, R39.reuse, R50, R17 ;  /* 0x0000003227117223 */ /* 0x040fe20000000011 */
[C---:B------:R-:W-:Y:S01]  /*62f0*/  FMUL R18, R38.reuse, R18 ;  /* 0x0000001226127220 */ /* 0x040fe20000400000 */
[C---:B------:R-:W-:Y:S01]  /*6300*/  FMUL R19, R38.reuse, R19 ;  /* 0x0000001326137220 */ /* 0x040fe20000400000 */
[--C-:B------:R-:W-:Y:S02]  /*6310*/  HADD2.F32 R55, -RZ, R56.reuse.H0_H0 ;  /* 0x20000038ff377230 */ /* 0x100fe40000004100 */
[C---:B------:R-:W-:Y:S01]  /*6320*/  FMUL R3, R38.reuse, R22 ;  /* 0x0000001626037220 */ /* 0x040fe20000400000 */
[C---:B------:R-:W-:Y:S01]  /*6330*/  FFMA R18, R39.reuse, R51, R18 ;  /* 0x0000003327127223 */ /* 0x040fe20000000012 */
[----:B------:R-:W-:Y:S02]  /*6340*/  HADD2.F32 R56, -RZ, R56.H1_H1 ;  /* 0x30000038ff387230 */ /* 0x000fe40000004100 */
[C---:B------:R-:W-:Y:S01]  /*6350*/  FFMA R19, R39.reuse, R52, R19 ;  /* 0x0000003427137223 */ /* 0x040fe20000000013 */
[C---:B------:R-:W-:Y:S01]  /*6360*/  FMUL R6, R38.reuse, R23 ;  /* 0x0000001726067220 */ /* 0x040fe20000400000 */
[C---:B------:R-:W-:Y:S01]  /*6370*/  FFMA R0, R39.reuse, R53, R0 ;  /* 0x0000003527007223 */ /* 0x040fe20000000000 */
[C---:B------:R-:W-:Y:S01]  /*6380*/  FFMA R2, R39.reuse, R54, R2 ;  /* 0x0000003627027223 */ /* 0x040fe20000000002 */
[--C-:B------:R-:W-:Y:S02]  /*6390*/  HADD2.F32 R59, -RZ, R60.reuse.H0_H0 ;  /* 0x2000003cff3b7230 */ /* 0x100fe40000004100 */
[C---:B------:R-:W-:Y:S01]  /*63a0*/  FFMA R3, R39.reuse, R55, R3 ;  /* 0x0000003727037223 */ /* 0x040fe20000000003 */
[----:B------:R-:W-:Y:S02]  /*63b0*/  HADD2.F32 R60, -RZ, R60.H1_H1 ;  /* 0x3000003cff3c7230 */ /* 0x000fe40000004100 */
[C---:B------:R-:W-:Y:S01]  /*63c0*/  FMUL R21, R38.reuse, R26 ;  /* 0x0000001a26157220 */ /* 0x040fe20000400000 */
[C---:B------:R-:W-:Y:S01]  /*63d0*/  FMUL R22, R38.reuse, R27 ;  /* 0x0000001b26167220 */ /* 0x040fe20000400000 */
[C---:B------:R-:W-:Y:S01]  /*63e0*/  FFMA R6, R39.reuse, R56, R6 ;  /* 0x0000003827067223 */ /* 0x040fe20000000006 */
[C---:B------:R-:W-:Y:S01]  /*63f0*/  FFMA R7, R39.reuse, R57, R7 ;  /* 0x0000003927077223 */ /* 0x040fe20000000007 */
[C---:B------:R-:W-:Y:S01]  /*6400*/  FMUL R23, R38.reuse, R28 ;  /* 0x0000001c26177220 */ /* 0x040fe20000400000 */
[C---:B------:R-:W-:Y:S01]  /*6410*/  FFMA R20, R39.reuse, R58, R20 ;  /* 0x0000003a27147223 */ /* 0x040fe20000000014 */
[--C-:B------:R-:W-:Y:S02]  /*6420*/  HADD2.F32 R63, -RZ, R64.reuse.H0_H0 ;  /* 0x20000040ff3f7230 */ /* 0x100fe40000004100 */
[C---:B------:R-:W-:Y:S01]  /*6430*/  FFMA R21, R39.reuse, R59, R21 ;  /* 0x0000003b27157223 */ /* 0x040fe20000000015 */
[----:B------:R-:W-:Y:S02]  /*6440*/  HADD2.F32 R64, -RZ, R64.H1_H1 ;  /* 0x30000040ff407230 */ /* 0x000fe40000004100 */
[C---:B------:R-:W-:Y:S01]  /*6450*/  FFMA R22, R39.reuse, R60, R22 ;  /* 0x0000003c27167223 */ /* 0x040fe20000000016 */
[C---:B------:R-:W-:Y:S01]  /*6460*/  FMUL R26, R38.reuse, R31 ;  /* 0x0000001f261a7220 */ /* 0x040fe20000400000 */
[C---:B------:R-:W-:Y:S01]  /*6470*/  FMUL R27, R38.reuse, R32 ;  /* 0x00000020261b7220 */ /* 0x040fe20000400000 */
[C---:B------:R-:W-:Y:S01]  /*6480*/  FFMA R23, R39.reuse, R61, R23 ;  /* 0x0000003d27177223 */ /* 0x040fe20000000017 */
[----:B------:R-:W-:Y:S01]  /*6490*/  FMUL R28, R38, R33 ;  /* 0x00000021261c7220 */ /* 0x000fe20000400000 */
[C---:B------:R-:W-:Y:S01]  /*64a0*/  FFMA R24, R39.reuse, R62, R24 ;  /* 0x0000003e27187223 */ /* 0x040fe20000000018 */
[--C-:B------:R-:W-:Y:S02]  /*64b0*/  HADD2.F32 R66, -RZ, R67.reuse.H0_H0 ;  /* 0x20000043ff427230 */ /* 0x100fe40000004100 */
[C---:B------:R-:W-:Y:S01]  /*64c0*/  FFMA R25, R39.reuse, R63, R25 ;  /* 0x0000003f27197223 */ /* 0x040fe20000000019 */
[----:B------:R-:W-:Y:S02]  /*64d0*/  HADD2.F32 R67, -RZ, R67.H1_H1 ;  /* 0x30000043ff437230 */ /* 0x000fe40000004100 */
[----:B------:R-:W-:Y:S01]  /*64e0*/  FFMA R26, R39, R64, R26 ;  /* 0x00000040271a7223 */ /* 0x000fe2000000001a */
[----:B------:R-:W-:Y:S01]  /*64f0*/  F2FP.SATFINITE.E4M3.F32.PACK_AB_MERGE_C R14, R15, R14, RZ ;  /* 0x0000000e0f0e723e */ /* 0x000fe200048070ff */
[----:B------:R-:W-:Y:S01]  /*6500*/  FFMA R27, R39, R40, R27 ;  /* 0x00000028271b7223 */ /* 0x000fe2000000001b */
[----:B------:R-:W-:Y:S01]  /*6510*/  F2FP.SATFINITE.E4M3.F32.PACK_AB_MERGE_C R18, R19, R18, RZ ;  /* 0x000000121312723e */ /* 0x000fe200048070ff */
[C---:B------:R-:W-:Y:S01]  /*6520*/  FFMA R28, R39.reuse, R65, R28 ;  /* 0x00000041271c7223 */ /* 0x040fe2000000001c */
[C---:B------:R-:W-:Y:S01]  /*6530*/  FFMA R29, R39.reuse, R66, R29 ;  /* 0x00000042271d7223 */ /* 0x040fe2000000001d */
[----:B------:R-:W-:Y:S01]  /*6540*/  FFMA R30, R39, R67, R30 ;  /* 0x00000043271e7223 */ /* 0x000fe2000000001e */
[----:B------:R-:W-:Y:S02]  /*6550*/  F2FP.SATFINITE.E4M3.F32.PACK_AB_MERGE_C R32, R5, R4, R86 ;  /* 0x000000040520723e */ /* 0x000fe40004807056 */
[----:B------:R-:W-:Y:S02]  /*6560*/  F2FP.SATFINITE.E4M3.F32.PACK_AB_MERGE_C R33, R9, R8, R10 ;  /* 0x000000080921723e */ /* 0x000fe4000480700a */
[----:B------:R-:W-:Y:S02]  /*6570*/  F2FP.SATFINITE.E4M3.F32.PACK_AB_MERGE_C R34, R13, R12, R14 ;  /* 0x0000000c0d22723e */ /* 0x000fe4000480700e */
[----:B------:R-:W-:Y:S02]  /*6580*/  F2FP.SATFINITE.E4M3.F32.PACK_AB_MERGE_C R35, R17, R16, R18 ;  /* 0x000000101123723e */ /* 0x000fe40004807012 */
[----:B------:R-:W-:Y:S02]  /*6590*/  F2FP.SATFINITE.E4M3.F32.PACK_AB_MERGE_C R3, R6, R3, RZ ;  /* 0x000000030603723e */ /* 0x000fe400048070ff */
[----:B------:R-:W-:Y:S01]  /*65a0*/  F2FP.SATFINITE.E4M3.F32.PACK_AB_MERGE_C R5, R22, R21, RZ ;  /* 0x000000151605723e */ /* 0x000fe200048070ff */
[----:B------:R1:W-:Y:S01]  /*65b0*/  STS.128 [R78+UR44+0x1200], R32 ;  /* 0x001200204e007988 */ /* 0x0003e20008000c2c */
[----:B------:R-:W-:Y:S02]  /*65c0*/  F2FP.SATFINITE.E4M3.F32.PACK_AB_MERGE_C R6, R26, R25, RZ ;  /* 0x000000191a06723e */ /* 0x000fe400048070ff */
[----:B------:R-:W-:Y:S02]  /*65d0*/  F2FP.SATFINITE.E4M3.F32.PACK_AB_MERGE_C R29, R30, R29, RZ ;  /* 0x0000001d1e1d723e */ /* 0x000fe400048070ff */
[----:B------:R-:W-:Y:S02]  /*65e0*/  F2FP.SATFINITE.E4M3.F32.PACK_AB_MERGE_C R5, R20, R7, R5 ;  /* 0x000000071405723e */ /* 0x000fe40004807005 */
[----:B------:R-:W-:Y:S02]  /*65f0*/  F2FP.SATFINITE.E4M3.F32.PACK_AB_MERGE_C R4, R2, R0, R3 ;  /* 0x000000000204723e */ /* 0x000fe40004807003 */
[----:B------:R-:W-:Y:S02]  /*6600*/  F2FP.SATFINITE.E4M3.F32.PACK_AB_MERGE_C R6, R24, R23, R6 ;  /* 0x000000171806723e */ /* 0x000fe40004807006 */
[----:B------:R-:W-:Y:S05]  /*6610*/  F2FP.SATFINITE.E4M3.F32.PACK_AB_MERGE_C R7, R28, R27, R29 ;  /* 0x0000001b1c07723e */ /* 0x000fea000480701d */
[----:B------:R1:W-:Y:S01]  /*6620*/  STS.128 [R77+0x1010], R4 ;  /* 0x001010044d007388 */ /* 0x0003e20000000c00 */
[----:B------:R-:W-:Y:S01]  /*6630*/  @!PT LDS RZ, [RZ] ;  /* 0x00000000fffff984 */ /* 0x000fe20000000800 */
[----:B------:R-:W-:Y:S01]  /*6640*/  @!PT LDS RZ, [RZ] ;  /* 0x00000000fffff984 */ /* 0x000fe20000000800 */
[----:B------:R-:W-:Y:S01]  /*6650*/  @!PT LDS RZ, [RZ] ;  /* 0x00000000fffff984 */ /* 0x000fe20000000800 */
[----:B------:R-:W-:Y:S01]  /*6660*/  @!PT LDS RZ, [RZ] ;  /* 0x00000000fffff984 */ /* 0x000fe20000000800 */
[----:B------:R3:W-:Y:S07]  /*6670*/  MEMBAR.ALL.CTA ;  /* 0x0000000000007992 */ /* 0x0007ee0000008000 */
[----:B---3--:R-:W3:Y:S02]  /*6680*/  FENCE.VIEW.ASYNC.S ;  /* 0x00000000000073c6 */ /* 0x008ee40000000000 */
[----:B---3--:R-:W-:Y:S06]  /*6690*/  BAR.SYNC.DEFER_BLOCKING 0x1, 0x80 ;  /* 0x0042000000007b1d */ /* 0x008fec0000010000 */
[----:B------:R-:W-:Y:S05]  /*66a0*/  @P0 BRA `(.L_x_100) ;  /* 0x0000000000300947 */ /* 0x000fea0003800000 */
[----:B------:R-:W-:Y:S02]  /*66b0*/  UIADD3 UR4, UPT, UPT, UR44, 0x1200, URZ ;  /* 0x000012002c047890 */ /* 0x000fe4000fffe0ff */
[----:B------:R-:W-:Y:S02]  /*66c0*/  USHF.L.U32 UR9, UR45, 0x6, URZ ;  /* 0x000000062d097899 */ /* 0x000fe400080006ff */
[----:B------:R-:W-:Y:S02]  /*66d0*/  USHF.L.U32 UR10, UR46, 0x6, URZ ;  /* 0x000000062e0a7899 */ /* 0x000fe400080006ff */
[----:B------:R-:W-:Y:S01]  /*66e0*/  MOV R85, UR4 ;  /* 0x0000000400557c02 */ /* 0x000fe20008000f00 */
[----:B------:R-:W-:Y:S01]  /*66f0*/  UIADD3 UR4, UP0, UPT, UR62, 0x680, URZ ;  /* 0x000006803e047890 */ /* 0x000fe2000ff1e0ff */
[----:B------:R-:W-:Y:S02]  /*6700*/  UMOV UR11, UR36 ;  /* 0x00000024000b7c82 */ /* 0x000fe40008000000 */
[----:B------:R-:W-:Y:S01]  /*6710*/  R2UR UR8, R85 ;  /* 0x00000000550872ca */ /* 0x000fe200000e0000 */
[----:B------:R-:W-:Y:S11]  /*6720*/  UIADD3.X UR5, UPT, UPT, URZ, UR63, URZ, UP0, !UPT ;  /* 0x0000003fff057290 */ /* 0x000ff600087fe4ff */
[----:B------:R-:W-:Y:S01]  /*6730*/  @!UPT UIADD3 URZ, UPT, UPT, URZ, URZ, URZ ;  /* 0x000000fffffff290 */ /* 0x000fe2000fffe0ff */
[----:B------:R3:W-:Y:S01]  /*6740*/  UTMASTG.3D [UR8], [UR4] ;  /* 0x00000008040073b5 */ /* 0x0007e20008010000 */
[----:B------:R0:W-:Y:S01]  /*6750*/  UTMACMDFLUSH ;  /* 0x00000000000079b7 */ /* 0x0001e20000000000 */
[----:B---3--:R-:W-:Y:S04]  /*6760*/  DEPBAR.LE SB0, 0x0 ;  /* 0x000080000000791a */ /* 0x008fe80000000000 */
.L_x_100:
[----:B------:R-:W-:Y:S05]  /*6770*/  BSYNC.RECONVERGENT B0 ;  /* 0x0000000000007941 */ /* 0x000fea0003800200 */
.L_x_99:
[----:B------:R-:W-:Y:S01]  /*6780*/  BAR.SYNC.DEFER_BLOCKING 0x1, 0x80 ;  /* 0x0042000000007b1d */ /* 0x000fe20000010000 */
[----:B------:R-:W-:Y:S01]  /*6790*/  ISETP.NE.AND P0, PT, R81, 0x2, PT ;  /* 0x000000025100780c */ /* 0x000fe20003f05270 */
[----:B------:R-:W-:Y:S01]  /*67a0*/  UISETP.NE.AND UP0, UPT, UR47, URZ, UPT ;  /* 0x000000ff2f00728c */ /* 0x000fe2000bf05270 */
[----:B------:R-:W-:Y:S01]  /*67b0*/  ISETP.NE.AND P1, PT, R36, 0x4, PT ;  /* 0x000000042400780c */ /* 0x000fe20003f25270 */
[----:B------:R-:W-:Y:S01]  /*67c0*/  UIADD3 UR45, UPT, UPT, UR37, UR60, URZ ;  /* 0x0000003c252d7290 */ /* 0x000fe2000fffe0ff */
[----:B------:R-:W-:Y:S01]  /*67d0*/  SEL R2, RZ, 0x1, P0 ;  /* 0x00000001ff027807 */ /* 0x000fe20000000000 */
[----:B------:R-:W-:Y:S01]  /*67e0*/  UIADD3 UR46, UPT, UPT, UR38, UR57, URZ ;  /* 0x00000039262e7290 */ /* 0x000fe2000fffe0ff */
[----:B------:R-:W-:Y:S02]  /*67f0*/  SEL R0, RZ, 0x1, P1 ;  /* 0x00000001ff007807 */ /* 0x000fe40000800000 */
[----:B------:R-:W-:Y:S02]  /*6800*/  LOP3.LUT R83, R83, R2, RZ, 0x3c, !PT ;  /* 0x0000000253537212 */ /* 0x000fe400078e3cff */
[----:B------:R-:W-:Y:S02]  /*6810*/  LOP3.LUT R84, R84, R0, RZ, 0x3c, !PT ;  /* 0x0000000054547212 */ /* 0x000fe400078e3cff */
[----:B------:R-:W-:Y:S02]  /*6820*/  SEL R81, R81, RZ, P0 ;  /* 0x000000ff51517207 */ /* 0x000fe40000000000 */
[----:B------:R-:W-:Y:S01]  /*6830*/  SEL R36, R36, RZ, P1 ;  /* 0x000000ff24247207 */ /* 0x000fe20000800000 */
[----:B------:R-:W-:Y:S01]  /*6840*/  UMOV UR36, UR51 ;  /* 0x0000003300247c82 */ /* 0x000fe20008000000 */
[----:B------:R-:W-:Y:S05]  /*6850*/  BRA.U UP0, `(.L_x_101) ;  /* 0xffffffe5002c7547 */ /* 0x000fea000b83ffff */
[----:B------:R-:W-:Y:S05]  /*6860*/  EXIT ;  /* 0x000000000000794d */ /* 0x000fea0003800000 */
.L_x_24:
[----:B--2---:R2:W3:Y:S02]  /*6870*/  SYNCS.PHASECHK.TRANS64.TRYWAIT P0, [R0+URZ+0xd0], R2 ;  /* 0x0000d002000075a7 */ /* 0x0044e400080011ff */
[----:B---3--:R-:W-:Y:S05]  /*6880*/  @!P0 NANOSLEEP.SYNCS 0x989680 ;  /* 0x009896800000895d */ /* 0x008fea0003900000 */
[----:B------:R-:W3:Y:S02]  /*6890*/  @!P0 SYNCS.PHASECHK.TRANS64 P0, [R0+URZ+0xd0], R2 ;  /* 0x0000d002000085a7 */ /* 0x000ee400080010ff */
[----:B---3--:R-:W-:Y:S05]  /*68a0*/  @!P0 BRA `(.L_x_24) ;  /* 0xfffffffc00f08947 */ /* 0x008fea000383ffff */
[----:B------:R-:W-:Y:S05]  /*68b0*/  BRA `(.L_x_102) ;  /* 0xffffffb000287947 */ /* 0x000fea000383ffff */
.L_x_27:
[----:B-1----:R-:W-:-:S07]  /*68c0*/  MOV R0, UR33 ;  /* 0x0000002100007c02 */ /* 0x002fce0008000f00 */
.L_x_103:
[----:B-1----:R1:W2:Y:S02]  /*68d0*/  SYNCS.PHASECHK.TRANS64.TRYWAIT P0, [R0+URZ+0x20], R3 ;  /* 0x00002003000075a7 */ /* 0x0022a400080011ff */
[----:B--2---:R-:W-:Y:S05]  /*68e0*/  @!P0 NANOSLEEP.SYNCS 0x989680 ;  /* 0x009896800000895d */ /* 0x004fea0003900000 */
[----:B------:R-:W2:Y:S02]  /*68f0*/  @!P0 SYNCS.PHASECHK.TRANS64 P0, [R0+URZ+0x20], R3 ;  /* 0x00002003000085a7 */ /* 0x000ea400080010ff */
[----:B--2---:R-:W-:Y:S05]  /*6900*/  @!P0 BRA `(.L_x_103) ;  /* 0xfffffffc00f08947 */ /* 0x004fea000383ffff */
[----:B------:R-:W-:Y:S05]  /*6910*/  BRA `(.L_x_26) ;  /* 0xffffffb000747947 */ /* 0x000fea000383ffff */
.L_x_34:
[----:B-1----:R-:W-:-:S07]  /*6920*/  MOV R0, UR17 ;  /* 0x0000001100007c02 */ /* 0x002fce0008000f00 */
.L_x_104:
[----:B-1----:R1:W2:Y:S02]  /*6930*/  SYNCS.PHASECHK.TRANS64.TRYWAIT P0, [R0+URZ+0x20], R3 ;  /* 0x00002003000075a7 */ /* 0x0022a400080011ff */
[----:B--2---:R-:W-:Y:S05]  /*6940*/  @!P0 NANOSLEEP.SYNCS 0x989680 ;  /* 0x009896800000895d */ /* 0x004fea0003900000 */
[----:B------:R-:W2:Y:S02]  /*6950*/  @!P0 SYNCS.PHASECHK.TRANS64 P0, [R0+URZ+0x20], R3 ;  /* 0x00002003000085a7 */ /* 0x000ea400080010ff */
[----:B--2---:R-:W-:Y:S05]  /*6960*/  @!P0 BRA `(.L_x_104) ;  /* 0xfffffffc00f08947 */ /* 0x004fea000383ffff */
[----:B------:R-:W-:Y:S05]  /*6970*/  BRA `(.L_x_33) ;  /* 0xffffffb400387947 */ /* 0x000fea000383ffff */
.L_x_39:
[----:B-1----:R1:W2:Y:S02]  /*6980*/  SYNCS.PHASECHK.TRANS64.TRYWAIT P0, [R3+URZ+0x60], R0 ;  /* 0x00006000030075a7 */ /* 0x0022a400080011ff */
[----:B--2---:R-:W-:Y:S05]  /*6990*/  @!P0 NANOSLEEP.SYNCS 0x989680 ;  /* 0x009896800000895d */ /* 0x004fea0003900000 */
[----:B------:R-:W2:Y:S02]  /*69a0*/  @!P0 SYNCS.PHASECHK.TRANS64 P0, [R3+URZ+0x60], R0 ;  /* 0x00006000030085a7 */ /* 0x000ea400080010ff */
[----:B--2---:R-:W-:Y:S05]  /*69b0*/  @!P0 BRA `(.L_x_39) ;  /* 0xfffffffc00f08947 */ /* 0x004fea000383ffff */
[----:B------:R-:W-:Y:S05]  /*69c0*/  BRA `(.L_x_105) ;  /* 0xffffffb400e47947 */ /* 0x000fea000383ffff */
.L_x_43:
[----:B------:R-:W-:-:S07]  /*69d0*/  MOV R0, UR4 ;  /* 0x0000000400007c02 */ /* 0x000fce0008000f00 */
.L_x_106:
[----:B-1----:R1:W2:Y:S02]  /*69e0*/  SYNCS.PHASECHK.TRANS64.TRYWAIT P0, [R0+URZ], R2 ;  /* 0x00000002000075a7 */ /* 0x0022a400080011ff */
[----:B--2---:R-:W-:Y:S05]  /*69f0*/  @!P0 NANOSLEEP.SYNCS 0x989680 ;  /* 0x009896800000895d */ /* 0x004fea0003900000 */
[----:B------:R-:W2:Y:S02]  /*6a00*/  @!P0 SYNCS.PHASECHK.TRANS64 P0, [R0+URZ], R2 ;  /* 0x00000002000085a7 */ /* 0x000ea400080010ff */
[----:B--2---:R-:W-:Y:S05]  /*6a10*/  @!P0 BRA `(.L_x_106) ;  /* 0xfffffffc00f08947 */ /* 0x004fea000383ffff */
[----:B------:R-:W-:Y:S05]  /*6a20*/  BRA `(.L_x_107) ;  /* 0xffffffbc00887947 */ /* 0x000fea000383ffff */
.L_x_44:
[----:B------:R-:W-:-:S07]  /*6a30*/  MOV R0, UR5 ;  /* 0x0000000500007c02 */ /* 0x000fce0008000f00 */
.L_x_108:
[----:B-1----:R1:W2:Y:S02]  /*6a40*/  SYNCS.PHASECHK.TRANS64.TRYWAIT P0, [R0+URZ], R3 ;  /* 0x00000003000075a7 */ /* 0x0022a400080011ff */
[----:B--2---:R-:W-:Y:S05]  /*6a50*/  @!P0 NANOSLEEP.SYNCS 0x989680 ;  /* 0x009896800000895d */ /* 0x004fea0003900000 */
[----:B------:R-:W2:Y:S02]  /*6a60*/  @!P0 SYNCS.PHASECHK.TRANS64 P0, [R0+URZ], R3 ;  /* 0x00000003000085a7 */ /* 0x000ea400080010ff */
[----:B--2---:R-:W-:Y:S05]  /*6a70*/  @!P0 BRA `(.L_x_108) ;  /* 0xfffffffc00f08947 */ /* 0x004fea000383ffff */
[----:B------:R-:W-:Y:S05]  /*6a80*/  BRA `(.L_x_109) ;  /* 0xffffffbc00947947 */ /* 0x000fea000383ffff */
.L_x_45:
[----:B------:R-:W-:-:S07]  /*6a90*/  MOV R0, UR5 ;  /* 0x0000000500007c02 */ /* 0x000fce0008000f00 */
.L_x_110:
[----:B-1----:R1:W2:Y:S02]  /*6aa0*/  SYNCS.PHASECHK.TRANS64.TRYWAIT P0, [R0+URZ], R3 ;  /* 0x00000003000075a7 */ /* 0x0022a400080011ff */
[----:B--2---:R-:W-:Y:S05]  /*6ab0*/  @!P0 NANOSLEEP.SYNCS 0x989680 ;  /* 0x009896800000895d */ /* 0x004fea0003900000 */
[----:B------:R-:W2:Y:S02]  /*6ac0*/  @!P0 SYNCS.PHASECHK.TRANS64 P0, [R0+URZ], R3 ;  /* 0x00000003000085a7 */ /* 0x000ea400080010ff */
[----:B--2---:R-:W-:Y:S05]  /*6ad0*/  @!P0 BRA `(.L_x_110) ;  /* 0xfffffffc00f08947 */ /* 0x004fea000383ffff */
[----:B------:R-:W-:Y:S05]  /*6ae0*/  BRA `(.L_x_111) ;  /* 0xffffffbc00a07947 */ /* 0x000fea000383ffff */
.L_x_48:
[----:B--2---:R2:W3:Y:S02]  /*6af0*/  SYNCS.PHASECHK.TRANS64.TRYWAIT P0, [R2+URZ+0xc0], R4 ;  /* 0x0000c004020075a7 */ /* 0x0044e400080011ff */
[----:B---3--:R-:W-:Y:S05]  /*6b00*/  @!P0 NANOSLEEP.SYNCS 0x989680 ;  /* 0x009896800000895d */ /* 0x008fea0003900000 */
[----:B------:R-:W3:Y:S02]  /*6b10*/  @!P0 SYNCS.PHASECHK.TRANS64 P0, [R2+URZ+0xc0], R4 ;  /* 0x0000c004020085a7 */ /* 0x000ee400080010ff */
[----:B---3--:R-:W-:Y:S05]  /*6b20*/  @!P0 BRA `(.L_x_48) ;  /* 0xfffffffc00f08947 */ /* 0x008fea000383ffff */
[----:B------:R-:W-:Y:S05]  /*6b30*/  BRA `(.L_x_112) ;  /* 0xffffffbc00fc7947 */ /* 0x000fea000383ffff */
.L_x_49:
[----:B------:R-:W-:-:S07]  /*6b40*/  MOV R2, UR4 ;  /* 0x0000000400027c02 */ /* 0x000fce0008000f00 */
.L_x_113:
[----:B--2---:R2:W3:Y:S02]  /*6b50*/  SYNCS.PHASECHK.TRANS64.TRYWAIT P0, [R2+URZ+0x70], R5 ;  /* 0x00007005020075a7 */ /* 0x0044e400080011ff */
[----:B---3--:R-:W-:Y:S05]  /*6b60*/  @!P0 NANOSLEEP.SYNCS 0x989680 ;  /* 0x009896800000895d */ /* 0x008fea0003900000 */
[----:B------:R-:W3:Y:S02]  /*6b70*/  @!P0 SYNCS.PHASECHK.TRANS64 P0, [R2+URZ+0x70], R5 ;  /* 0x00007005020085a7 */ /* 0x000ee400080010ff */
[----:B---3--:R-:W-:Y:S05]  /*6b80*/  @!P0 BRA `(.L_x_113) ;  /* 0xfffffffc00f08947 */ /* 0x008fea000383ffff */
[----:B------:R-:W-:Y:S05]  /*6b90*/  BRA `(.L_x_114) ;  /* 0xffffffc0000c7947 */ /* 0x000fea000383ffff */
.L_x_50:
[----:B--2---:R2:W3:Y:S02]  /*6ba0*/  SYNCS.PHASECHK.TRANS64.TRYWAIT P1, [R2+URZ+0x60], R4 ;  /* 0x00006004020075a7 */ /* 0x0044e400080211ff */
[----:B---3--:R-:W-:Y:S05]  /*6bb0*/  @!P1 NANOSLEEP.SYNCS 0x989680 ;  /* 0x009896800000995d */ /* 0x008fea0003900000 */
[----:B------:R-:W3:Y:S02]  /*6bc0*/  @!P1 SYNCS.PHASECHK.TRANS64 P1, [R2+URZ+0x60], R4 ;  /* 0x00006004020095a7 */ /* 0x000ee400080210ff */
[----:B---3--:R-:W-:Y:S05]  /*6bd0*/  @!P1 BRA `(.L_x_50) ;  /* 0xfffffffc00f09947 */ /* 0x008fea000383ffff */
[----:B------:R-:W-:Y:S05]  /*6be0*/  BRA `(.L_x_115) ;  /* 0xffffffc0003c7947 */ /* 0x000fea000383ffff */
.L_x_53:
[----:B------:R-:W-:-:S07]  /*6bf0*/  MOV R0, UR4 ;  /* 0x0000000400007c02 */ /* 0x000fce0008000f00 */
.L_x_116:
[----:B--2---:R2:W3:Y:S02]  /*6c00*/  SYNCS.PHASECHK.TRANS64.TRYWAIT P0, [R0+URZ+0x70], R2 ;  /* 0x00007002000075a7 */ /* 0x0044e400080011ff */
[----:B---3--:R-:W-:Y:S05]  /*6c10*/  @!P0 NANOSLEEP.SYNCS 0x989680 ;  /* 0x009896800000895d */ /* 0x008fea0003900000 */
[----:B------:R-:W3:Y:S02]  /*6c20*/  @!P0 SYNCS.PHASECHK.TRANS64 P0, [R0+URZ+0x70], R2 ;  /* 0x00007002000085a7 */ /* 0x000ee400080010ff */
[----:B---3--:R-:W-:Y:S05]  /*6c30*/  @!P0 BRA `(.L_x_116) ;  /* 0xfffffffc00f08947 */ /* 0x008fea000383ffff */
[----:B------:R-:W-:Y:S05]  /*6c40*/  BRA `(.L_x_52) ;  /* 0xffffffc000907947 */ /* 0x000fea000383ffff */
.L_x_60:
[----:B-1----:R1:W2:Y:S02]  /*6c50*/  SYNCS.PHASECHK.TRANS64.TRYWAIT P1, [R0+URZ+0x60], R2 ;  /* 0x00006002000075a7 */ /* 0x0022a400080211ff */
[----:B--2---:R-:W-:Y:S05]  /*6c60*/  @!P1 NANOSLEEP.SYNCS 0x989680 ;  /* 0x009896800000995d */ /* 0x004fea0003900000 */
[----:B------:R-:W2:Y:S02]  /*6c70*/  @!P1 SYNCS.PHASECHK.TRANS64 P1, [R0+URZ+0x60], R2 ;  /* 0x00006002000095a7 */ /* 0x000ea400080210ff */
[----:B--2---:R-:W-:Y:S05]  /*6c80*/  @!P1 BRA `(.L_x_60) ;  /* 0xfffffffc00f09947 */ /* 0x004fea000383ffff */
[----:B------:R-:W-:Y:S05]  /*6c90*/  BRA `(.L_x_117) ;  /* 0xffffffc400f47947 */ /* 0x000fea000383ffff */
.L_x_61:
[----:B------:R-:W-:-:S07]  /*6ca0*/  MOV R2, UR23 ;  /* 0x0000001700027c02 */ /* 0x000fce0008000f00 */
.L_x_118:
[----:B-1----:R1:W2:Y:S02]  /*6cb0*/  SYNCS.PHASECHK.TRANS64.TRYWAIT P0, [R2+URZ+0xa0], R0 ;  /* 0x0000a000020075a7 */ /* 0x0022a400080011ff */
[----:B--2---:R-:W-:Y:S05]  /*6cc0*/  @!P0 NANOSLEEP.SYNCS 0x989680 ;  /* 0x009896800000895d */ /* 0x004fea0003900000 */
[----:B------:R-:W2:Y:S02]  /*6cd0*/  @!P0 SYNCS.PHASECHK.TRANS64 P0, [R2+URZ+0xa0], R0 ;  /* 0x0000a000020085a7 */ /* 0x000ea400080010ff */
[----:B--2---:R-:W-:Y:S05]  /*6ce0*/  @!P0 BRA `(.L_x_118) ;  /* 0xfffffffc00f08947 */ /* 0x004fea000383ffff */
[----:B------:R-:W-:Y:S05]  /*6cf0*/  BRA `(.L_x_119) ;  /* 0xffffffc800447947 */ /* 0x000fea000383ffff */
.L_x_64:
[----:B------:R-:W-:Y:S07]  /*6d00*/  MOV R0, UR5 ;  /* 0x0000000500007c02 */ /* 0x000fee0008000f00 */
.L_x_120:
[----:B-1----:R1:W2:Y:S02]  /*6d10*/  SYNCS.PHASECHK.TRANS64.TRYWAIT P0, [R0+URZ], R2 ;  /* 0x00000002000075a7 */ /* 0x0022a400080011ff */
[----:B--2---:R-:W-:Y:S05]  /*6d20*/  @!P0 NANOSLEEP.SYNCS 0x989680 ;  /* 0x009896800000895d */ /* 0x004fea0003900000 */
[----:B------:R-:W2:Y:S02]  /*6d30*/  @!P0 SYNCS.PHASECHK.TRANS64 P0, [R0+URZ], R2 ;  /* 0x00000002000085a7 */ /* 0x000ea400080010ff */
[----:B--2---:R-:W-:Y:S05]  /*6d40*/  @!P0 BRA `(.L_x_120) ;  /* 0xfffffffc00f08947 */ /* 0x004fea000383ffff */
[----:B------:R-:W-:Y:S05]  /*6d50*/  BRA `(.L_x_63) ;  /* 0xffffffc800607947 */ /* 0x000fea000383ffff */
.L_x_67:
[----:B------:R-:W-:-:S07]  /*6d60*/  MOV R0, UR4 ;  /* 0x0000000400007c02 */ /* 0x000fce0008000f00 */
.L_x_121:
[----:B--2---:R2:W4:Y:S02]  /*6d70*/  SYNCS.PHASECHK.TRANS64.TRYWAIT P0, [R0+URZ], R2 ;  /* 0x00000002000075a7 */ /* 0x00452400080011ff */
[----:B----4-:R-:W-:Y:S05]  /*6d80*/  @!P0 NANOSLEEP.SYNCS 0x989680 ;  /* 0x009896800000895d */ /* 0x010fea0003900000 */
[----:B------:R-:W4:Y:S02]  /*6d90*/  @!P0 SYNCS.PHASECHK.TRANS64 P0, [R0+URZ], R2 ;  /* 0x00000002000085a7 */ /* 0x000f2400080010ff */
[----:B----4-:R-:W-:Y:S05]  /*6da0*/  @!P0 BRA `(.L_x_121) ;  /* 0xfffffffc00f08947 */ /* 0x010fea000383ffff */
[----:B------:R-:W-:Y:S05]  /*6db0*/  BRA `(.L_x_122) ;  /* 0xffffffcc00147947 */ /* 0x000fea000383ffff */
.L_x_68:
[----:B------:R-:W-:-:S07]  /*6dc0*/  MOV R0, UR5 ;  /* 0x0000000500007c02 */ /* 0x000fce0008000f00 */
.L_x_123:
[----:B-1----:R1:W2:Y:S02]  /*6dd0*/  SYNCS.PHASECHK.TRANS64.TRYWAIT P0, [R0+URZ], R3 ;  /* 0x00000003000075a7 */ /* 0x0022a400080011ff */
[----:B--2---:R-:W-:Y:S05]  /*6de0*/  @!P0 NANOSLEEP.SYNCS 0x989680 ;  /* 0x009896800000895d */ /* 0x004fea0003900000 */
[----:B------:R-:W2:Y:S02]  /*6df0*/  @!P0 SYNCS.PHASECHK.TRANS64 P0, [R0+URZ], R3 ;  /* 0x00000003000085a7 */ /* 0x000ea400080010ff */
[----:B--2---:R-:W-:Y:S05]  /*6e00*/  @!P0 BRA `(.L_x_123) ;  /* 0xfffffffc00f08947 */ /* 0x004fea000383ffff */
[----:B------:R-:W-:Y:S05]  /*6e10*/  BRA `(.L_x_124) ;  /* 0xffffffcc00207947 */ /* 0x000fea000383ffff */
.L_x_69:
[----:B------:R-:W-:-:S07]  /*6e20*/  MOV R0, UR5 ;  /* 0x0000000500007c02 */ /* 0x000fce0008000f00 */
.L_x_125:
[----:B-1----:R1:W2:Y:S02]  /*6e30*/  SYNCS.PHASECHK.TRANS64.TRYWAIT P0, [R0+URZ], R3 ;  /* 0x00000003000075a7 */ /* 0x0022a400080011ff */
[----:B--2---:R-:W-:Y:S05]  /*6e40*/  @!P0 NANOSLEEP.SYNCS 0x989680 ;  /* 0x009896800000895d */ /* 0x004fea0003900000 */
[----:B------:R-:W2:Y:S02]  /*6e50*/  @!P0 SYNCS.PHASECHK.TRANS64 P0, [R0+URZ], R3 ;  /* 0x00000003000085a7 */ /* 0x000ea400080010ff */
[----:B--2---:R-:W-:Y:S05]  /*6e60*/  @!P0 BRA `(.L_x_125) ;  /* 0xfffffffc00f08947 */ /* 0x004fea000383ffff */
[----:B------:R-:W-:Y:S05]  /*6e70*/  BRA `(.L_x_126) ;  /* 0xffffffcc002c7947 */ /* 0x000fea000383ffff */
.L_x_70:
[----:B-1----:R-:W-:-:S07]  /*6e80*/  MOV R0, UR4 ;  /* 0x0000000400007c02 */ /* 0x002fce0008000f00 */
.L_x_127:
[----:B-1----:R1:W2:Y:S02]  /*6e90*/  SYNCS.PHASECHK.TRANS64.TRYWAIT P0, [R0+URZ], R2 ;  /* 0x00000002000075a7 */ /* 0x0022a400080011ff */
[----:B--2---:R-:W-:Y:S05]  /*6ea0*/  @!P0 NANOSLEEP.SYNCS 0x989680 ;  /* 0x009896800000895d */ /* 0x004fea0003900000 */
[----:B------:R-:W2:Y:S02]  /*6eb0*/  @!P0 SYNCS.PHASECHK.TRANS64 P0, [R0+URZ], R2 ;  /* 0x00000002000085a7 */ /* 0x000ea400080010ff */
[----:B--2---:R-:W-:Y:S05]  /*6ec0*/  @!P0 BRA `(.L_x_127) ;  /* 0xfffffffc00f08947 */ /* 0x004fea000383ffff */
[----:B------:R-:W-:Y:S05]  /*6ed0*/  BRA `(.L_x_128) ;  /* 0xffffffcc00387947 */ /* 0x000fea000383ffff */
.L_x_75:
[----:B---3--:R3:W4:Y:S02]  /*6ee0*/  SYNCS.PHASECHK.TRANS64.TRYWAIT P0, [R7+URZ+0x60], R0 ;  /* 0x00006000070075a7 */ /* 0x00872400080011ff */
[----:B----4-:R-:W-:Y:S05]  /*6ef0*/  @!P0 NANOSLEEP.SYNCS 0x989680 ;  /* 0x009896800000895d */ /* 0x010fea0003900000 */
[----:B------:R-:W4:Y:S02]  /*6f00*/  @!P0 SYNCS.PHASECHK.TRANS64 P0, [R7+URZ+0x60], R0 ;  /* 0x00006000070085a7 */ /* 0x000f2400080010ff */
[----:B----4-:R-:W-:Y:S05]  /*6f10*/  @!P0 BRA `(.L_x_75) ;  /* 0xfffffffc00f08947 */ /* 0x010fea000383ffff */
[----:B------:R-:W-:Y:S05]  /*6f20*/  BRA `(.L_x_129) ;  /* 0xffffffd0004c7947 */ /* 0x000fea000383ffff */
.L_x_78:
[----:B-1----:R-:W-:Y:S07]  /*6f30*/  MOV R0, UR17 ;  /* 0x0000001100007c02 */ /* 0x002fee0008000f00 */
.L_x_130:
[----:B-1----:R1:W3:Y:S02]  /*6f40*/  SYNCS.PHASECHK.TRANS64.TRYWAIT P2, [R0+URZ+0x58], R7 ;  /* 0x00005807000075a7 */ /* 0x0022e400080411ff */
[----:B---3--:R-:W-:Y:S05]  /*6f50*/  @!P2 NANOSLEEP.SYNCS 0x989680 ;  /* 0x009896800000a95d */ /* 0x008fea0003900000 */
[----:B------:R-:W3:Y:S02]  /*6f60*/  @!P2 SYNCS.PHASECHK.TRANS64 P2, [R0+URZ+0x58], R7 ;  /* 0x000058070000a5a7 */ /* 0x000ee400080410ff */
[----:B---3--:R-:W-:Y:S05]  /*6f70*/  @!P2 BRA `(.L_x_130) ;  /* 0xfffffffc00f0a947 */ /* 0x008fea000383ffff */
[----:B------:R-:W-:Y:S05]  /*6f80*/  BRA `(.L_x_77) ;  /* 0xffffffd400ac7947 */ /* 0x000fea000383ffff */
.L_x_81:
[----:B-1----:R-:W-:Y:S07]  /*6f90*/  MOV R0, UR17 ;  /* 0x0000001100007c02 */ /* 0x002fee0008000f00 */
.L_x_131:
[----:B-1----:R1:W3:Y:S02]  /*6fa0*/  SYNCS.PHASECHK.TRANS64.TRYWAIT P0, [R0+URZ+0x48], R6 ;  /* 0x00004806000075a7 */ /* 0x0022e400080011ff */
[----:B---3--:R-:W-:Y:S05]  /*6fb0*/  @!P0 NANOSLEEP.SYNCS 0x989680 ;  /* 0x009896800000895d */ /* 0x008fea0003900000 */
[----:B------:R-:W3:Y:S02]  /*6fc0*/  @!P0 SYNCS.PHASECHK.TRANS64 P0, [R0+URZ+0x48], R6 ;  /* 0x00004806000085a7 */ /* 0x000ee400080010ff */
[----:B---3--:R-:W-:Y:S05]  /*6fd0*/  @!P0 BRA `(.L_x_131) ;  /* 0xfffffffc00f08947 */ /* 0x008fea000383ffff */
[----:B------:R-:W-:Y:S05]  /*6fe0*/  BRA `(.L_x_132) ;  /* 0xffffffd400fc7947 */ /* 0x000fea000383ffff */
.L_x_84:
[----:B---3--:R3:W1:Y:S02]  /*6ff0*/  SYNCS.PHASECHK.TRANS64.TRYWAIT P0, [R3+URZ+0x60], R0 ;  /* 0x00006000030075a7 */ /* 0x00866400080011ff */
[----:B-1----:R-:W-:Y:S05]  /*7000*/  @!P0 NANOSLEEP.SYNCS 0x989680 ;  /* 0x009896800000895d */ /* 0x002fea0003900000 */
[----:B------:R-:W1:Y:S02]  /*7010*/  @!P0 SYNCS.PHASECHK.TRANS64 P0, [R3+URZ+0x60], R0 ;  /* 0x00006000030085a7 */ /* 0x000e6400080010ff */
[----:B-1----:R-:W-:Y:S05]  /*7020*/  @!P0 BRA `(.L_x_84) ;  /* 0xfffffffc00f08947 */ /* 0x002fea000383ffff */
[----:B------:R-:W-:Y:S05]  /*7030*/  BRA `(.L_x_133) ;  /* 0xffffffdc00487947 */ /* 0x000fea000383ffff */
.L_x_95:
[----:B-1----:R-:W-:Y:S04]  /*7040*/  MOV R0, UR44 ;  /* 0x0000002c00007c02 */ /* 0x002fe80008000f00 */
[----:B------:R1:W2:Y:S03]  /*7050*/  SYNCS.PHASECHK.TRANS64.TRYWAIT P1, [R0+URZ+0x40], R4 ;  /* 0x00004004000075a7 */ /* 0x0002a600080211ff */
[----:B--2---:R-:W-:Y:S05]  /*7060*/  @!P1 NANOSLEEP.SYNCS 0x989680 ;  /* 0x009896800000995d */ /* 0x004fea0003900000 */
[----:B------:R-:W2:Y:S02]  /*7070*/  @!P1 SYNCS.PHASECHK.TRANS64 P1, [R0+URZ+0x40], R4 ;  /* 0x00004004000095a7 */ /* 0x000ea400080210ff */
[----:B--2---:R-:W-:Y:S05]  /*7080*/  @!P1 BRA `(.L_x_95) ;  /* 0xfffffffc00ec9947 */ /* 0x004fea000383ffff */
[----:B------:R-:W-:Y:S05]  /*7090*/  BRA `(.L_x_94) ;  /* 0xffffffe800987947 */ /* 0x000fea000383ffff */
.L_x_97:
[----:B------:R1:W1:Y:S02]  /*70a0*/  SYNCS.PHASECHK.TRANS64.TRYWAIT P1, [R22+URZ+0x80], R3 ;  /* 0x00008003160075a7 */ /* 0x00026400080211ff */
[----:B-1----:R-:W-:Y:S05]  /*70b0*/  @!P1 NANOSLEEP.SYNCS 0x989680 ;  /* 0x009896800000995d */ /* 0x002fea0003900000 */
[----:B------:R-:W1:Y:S02]  /*70c0*/  @!P1 SYNCS.PHASECHK.TRANS64 P1, [R22+URZ+0x80], R3 ;  /* 0x00008003160095a7 */ /* 0x000e6400080210ff */
[----:B-1----:R-:W-:Y:S05]  /*70d0*/  @!P1 BRA `(.L_x_97) ;  /* 0xfffffffc00f09947 */ /* 0x002fea000383ffff */
[----:B------:R-:W-:Y:S05]  /*70e0*/  BRA `(.L_x_96) ;  /* 0xffffffe800d47947 */ /* 0x000fea000383ffff */
        .weak           $__internal_0_$__cuda_sm10x_tcgen05_guardrail_trap_col_being_dealloced_not_returned_by_alloc
        .type           $__internal_0_$__cuda_sm10x_tcgen05_guardrail_trap_col_being_dealloced_not_returned_by_alloc,@function
        .size           $__internal_0_$__cuda_sm10x_tcgen05_guardrail_trap_col_being_dealloced_not_returned_by_alloc,($__internal_1_$__cuda_sm10x_tcgen05_guardrail_trap_phase_invalid_during_alloc - $__internal_0_$__cuda_sm10x_tcgen05_guardrail_trap_col_being_dealloced_not_returned_by_alloc)
$__internal_0_$__cuda_sm10x_tcgen05_guardrail_trap_col_being_dealloced_not_returned_by_alloc:
[----:B------:R-:W-:Y:S05]  /*70f0*/  BPT.TRAP 0x1 ;  /* 0x000000040000795c */ /* 0x000fea0000300000 */
[----:B------:R-:W-:-:S04]  /*7100*/  HFMA2 R3, -RZ, RZ, 0, 0 ;  /* 0x00000000ff037431 */ /* 0x000fc800000001ff */
[----:B------:R-:W-:Y:S05]  /*7110*/  RET.REL.NODEC R2 `(_ZN7cutlass13device_kernelINS_4gemm6kernel13GemmUniversalIN4cute5tupleIJiiiiEEENS1_10collective13CollectiveMmaINS1_35MainloopSm100TmaUmmaWarpSpecializedILi4ELi2ELi4ENS5_IJNS4_1CILi2EEESB_NSA_ILi1EEEEEEEENS5_IJNSA_ILi64EEESF_SF_EEENS_12float_e4m3_tENS5_IJlSC_lEEESH_SI_NS4_8TiledMMAINS4_8MMA_AtomIJNS4_10MMA_TraitsINS4_19SM100_MMA_F8F6F4_SSEJSH_SH_fSF_SF_NS4_17integral_constantINS4_4UMMA5MajorELSP_0EEESQ_NSN_INSO_7ScaleInELSR_0EEESS_EEEEEENS4_6LayoutINS5_IJSC_SC_SC_EEENS5_IJNSA_ILi0EEESX_SX_EEEEENS5_IJNS4_10UnderscoreES10_S10_EEEEENS4_23SM90_TMA_LOAD_MULTICASTENS4_14ComposedLayoutINS4_7SwizzleILi2ELi4ELi3EEENS4_18smem_ptr_flag_bitsILi8EEENSV_INS5_IJNSA_ILi8EEESF_EEENS5_IJSF_SC_EEEEEEEvNS4_8identityES13_S1D_vS1E_EENS_8epilogue10collective18CollectiveEpilogueINS1G_23Sm100TmaWarpSpecializedILi1ELi1ELi32ELb0ELb0EEEJSG_NS5_IJNSV_ISF_SC_EES1L_EEESH_SI_SH_SI_NS1G_6fusion15FusionCallbacksIS1K_NS1N_17LinearCombinationISH_fSH_fLNS_15FloatRoundStyleE2EEESG_S1M_JEEENS4_5SM1004TMEM4LOAD26SM100_TMEM_LOAD_16dp32b32xENS4_13SM90_TMA_LOADES1D_NS4_39AutoVectorizingCopyWithAssumedAlignmentILi128EEENS4_14SM90_TMA_STOREES1D_S1Z_S1Z_EEEvvEEEEvNT_6ParamsE) ;  /* 0xffffff8c02b87950 */ /* 0x000fea0003c3ffff */
        .weak           $__internal_1_$__cuda_sm10x_tcgen05_guardrail_trap_phase_invalid_during_alloc
        .type           $__internal_1_$__cuda_sm10x_tcgen05_guardrail_trap_phase_invalid_during_alloc,@function
        .size           $__internal_1_$__cuda_sm10x_tcgen05_guardrail_trap_phase_invalid_during_alloc,($__internal_2_$__cuda_sm10x_tcgen05_guardrail_trap_unallocated_columns_being_dealloced - $__internal_1_$__cuda_sm10x_tcgen05_guardrail_trap_phase_invalid_during_alloc)
$__internal_1_$__cuda_sm10x_tcgen05_guardrail_trap_phase_invalid_during_alloc:
[----:B------:R-:W-:Y:S05]  /*7120*/  BPT.TRAP 0x1 ;  /* 0x000000040000795c */ /* 0x000fea0000300000 */
[----:B------:R-:W-:-:S04]  /*7130*/  MOV R5, 0x0 ;  /* 0x0000000000057802 */ /* 0x000fc80000000f00 */
[----:B------:R-:W-:Y:S05]  /*7140*/  RET.REL.NODEC R4 `(_ZN7cutlass13device_kernelINS_4gemm6kernel13GemmUniversalIN4cute5tupleIJiiiiEEENS1_10collective13CollectiveMmaINS1_35MainloopSm100TmaUmmaWarpSpecializedILi4ELi2ELi4ENS5_IJNS4_1CILi2EEESB_NSA_ILi1EEEEEEEENS5_IJNSA_ILi64EEESF_SF_EEENS_12float_e4m3_tENS5_IJlSC_lEEESH_SI_NS4_8TiledMMAINS4_8MMA_AtomIJNS4_10MMA_TraitsINS4_19SM100_MMA_F8F6F4_SSEJSH_SH_fSF_SF_NS4_17integral_constantINS4_4UMMA5MajorELSP_0EEESQ_NSN_INSO_7ScaleInELSR_0EEESS_EEEEEENS4_6LayoutINS5_IJSC_SC_SC_EEENS5_IJNSA_ILi0EEESX_SX_EEEEENS5_IJNS4_10UnderscoreES10_S10_EEEEENS4_23SM90_TMA_LOAD_MULTICASTENS4_14ComposedLayoutINS4_7SwizzleILi2ELi4ELi3EEENS4_18smem_ptr_flag_bitsILi8EEENSV_INS5_IJNSA_ILi8EEESF_EEENS5_IJSF_SC_EEEEEEEvNS4_8identityES13_S1D_vS1E_EENS_8epilogue10collective18CollectiveEpilogueINS1G_23Sm100TmaWarpSpecializedILi1ELi1ELi32ELb0ELb0EEEJSG_NS5_IJNSV_ISF_SC_EES1L_EEESH_SI_SH_SI_NS1G_6fusion15FusionCallbacksIS1K_NS1N_17LinearCombinationISH_fSH_fLNS_15FloatRoundStyleE2EEESG_S1M_JEEENS4_5SM1004TMEM4LOAD26SM100_TMEM_LOAD_16dp32b32xENS4_13SM90_TMA_LOADES1D_NS4_39AutoVectorizingCopyWithAssumedAlignmentILi128EEENS4_14SM90_TMA_STOREES1D_S1Z_S1Z_EEEvvEEEEvNT_6ParamsE) ;  /* 0xffffff8c04ac7950 */ /* 0x000fea0003c3ffff */
        .weak           $__internal_2_$__cuda_sm10x_tcgen05_guardrail_trap_unallocated_columns_being_dealloced
        .type           $__internal_2_$__cuda_sm10x_tcgen05_guardrail_trap_unallocated_columns_being_dealloced,@function
        .size           $__internal_2_$__cuda_sm10x_tcgen05_guardrail_trap_unallocated_columns_being_dealloced,(.L_x_135 - $__internal_2_$__cuda_sm10x_tcgen05_guardrail_trap_unallocated_columns_being_dealloced)
$__internal_2_$__cuda_sm10x_tcgen05_guardrail_trap_unallocated_columns_being_dealloced:
[----:B------:R-:W-:Y:S05]  /*7150*/  BPT.TRAP 0x1 ;  /* 0x000000040000795c */ /* 0x000fea0000300000 */
[----:B------:R-:W-:-:S04]  /*7160*/  HFMA2 R3, -RZ, RZ, 0, 0 ;  /* 0x00000000ff037431 */ /* 0x000fc800000001ff */
[----:B------:R-:W-:Y:S05]  /*7170*/  RET.REL.NODEC R2 `(_ZN7cutlass13device_kernelINS_4gemm6kernel13GemmUniversalIN4cute5tupleIJiiiiEEENS1_10collective13CollectiveMmaINS1_35MainloopSm100TmaUmmaWarpSpecializedILi4ELi2ELi4ENS5_IJNS4_1CILi2EEESB_NSA_ILi1EEEEEEEENS5_IJNSA_ILi64EEESF_SF_EEENS_12float_e4m3_tENS5_IJlSC_lEEESH_SI_NS4_8TiledMMAINS4_8MMA_AtomIJNS4_10MMA_TraitsINS4_19SM100_MMA_F8F6F4_SSEJSH_SH_fSF_SF_NS4_17integral_constantINS4_4UMMA5MajorELSP_0EEESQ_NSN_INSO_7ScaleInELSR_0EEESS_EEEEEENS4_6LayoutINS5_IJSC_SC_SC_EEENS5_IJNSA_ILi0EEESX_SX_EEEEENS5_IJNS4_10UnderscoreES10_S10_EEEEENS4_23SM90_TMA_LOAD_MULTICASTENS4_14ComposedLayoutINS4_7SwizzleILi2ELi4ELi3EEENS4_18smem_ptr_flag_bitsILi8EEENSV_INS5_IJNSA_ILi8EEESF_EEENS5_IJSF_SC_EEEEEEEvNS4_8identityES13_S1D_vS1E_EENS_8epilogue10collective18CollectiveEpilogueINS1G_23Sm100TmaWarpSpecializedILi1ELi1ELi32ELb0ELb0EEEJSG_NS5_IJNSV_ISF_SC_EES1L_EEESH_SI_SH_SI_NS1G_6fusion15FusionCallbacksIS1K_NS1N_17LinearCombinationISH_fSH_fLNS_15FloatRoundStyleE2EEESG_S1M_JEEENS4_5SM1004TMEM4LOAD26SM100_TMEM_LOAD_16dp32b32xENS4_13SM90_TMA_LOADES1D_NS4_39AutoVectorizingCopyWithAssumedAlignmentILi128EEENS4_14SM90_TMA_STOREES1D_S1Z_S1Z_EEEvvEEEEvNT_6ParamsE) ;  /* 0xffffff8c02a07950 */ /* 0x000fea0003c3ffff */
.L_x_134:
[----:B------:R-:W-:-:S00]  /*7180*/  BRA `(.L_x_134) ;  /* 0xfffffffc00fc7947 */ /* 0x000fc0000383ffff */
[----:B------:R-:W-:-:S00]  /*7190*/  NOP ;  /* 0x0000000000007918 */ /* 0x000fc00000000000 */
        /* <DEDUP_REMOVED lines=14> */
.L_x_135:


//--------------------- .nv.global.init           --------------------------
	.section	.nv.global.init,"aw",@progbits
.nv.global.init:
	.type		$str$27,@object
	.size		$str$27,($str$28 - $str$27)
$str$27:
        /*0000*/ 	.byte	0x28, 0x61, 0x64, 0x64, 0x72, 0x65, 0x73, 0x73, 0x20, 0x26, 0x20, 0x6d, 0x61, 0x73, 0x6b, 0x29
        /*0010*/ 	.byte	0x20, 0x3d, 0x3d, 0x20, 0x30, 0x00
	.type		$str$28,@object
	.size		$str$28,($str$26 - $str$28)
$str$28:
        /*0016*/ 	.byte	0x2f, 0x74, 0x6d, 0x70, 0x2f, 0x63, 0x75, 0x74, 0x6c, 0x61, 0x73, 0x73, 0x5f, 0x73, 0x77, 0x65
        /*0026*/ 	.byte	0x65, 0x70, 0x5f, 0x73, 0x72, 0x63, 0x2f, 0x69, 0x6e, 0x63, 0x6c, 0x75, 0x64, 0x65, 0x2f, 0x63
        /*0036*/ 	.byte	0x75, 0x74, 0x65, 0x2f, 0x70, 0x6f, 0x69, 0x6e, 0x74, 0x65, 0x72, 0x5f, 0x66, 0x6c, 0x61, 0x67
        /*0046*/ 	.byte	0x67, 0x65, 0x64, 0x2e, 0x68, 0x70, 0x70, 0x00
	.type		$str$26,@object
	.size		$str$26,($str$25 - $str$26)
$str$26:
        /*004e*/ 	.byte	0x2f, 0x74, 0x6d, 0x70, 0x2f, 0x63, 0x75, 0x74, 0x6c, 0x61, 0x73, 0x73, 0x5f, 0x73, 0x77, 0x65
        /*005e*/ 	.byte	0x65, 0x70, 0x5f, 0x73, 0x72, 0x63, 0x2f, 0x69, 0x6e, 0x63, 0x6c, 0x75, 0x64, 0x65, 0x2f, 0x63
        /*006e*/ 	.byte	0x75, 0x74, 0x65, 0x2f, 0x61, 0x74, 0x6f, 0x6d, 0x2f, 0x63, 0x6f, 0x70, 0x79, 0x5f, 0x74, 0x72
        /*007e*/ 	.byte	0x61, 0x69, 0x74, 0x73, 0x5f, 0x73, 0x6d, 0x31, 0x30, 0x30, 0x2e, 0x68, 0x70, 0x70, 0x00
	.type		$str$25,@object
	.size		$str$25,(__unnamed_1 - $str$25)
$str$25:
        /*008d*/ 	.byte	0x28, 0x28, 0x75, 0x69, 0x6e, 0x74, 0x33, 0x32, 0x5f, 0x74, 0x28, 0x74, 0x68, 0x72, 0x65, 0x61
        /*009d*/ 	.byte	0x64, 0x49, 0x64, 0x78, 0x2e, 0x78, 0x29, 0x20, 0x2f, 0x20, 0x33, 0x32, 0x29, 0x20, 0x25, 0x20
        /*00ad*/ 	.byte	0x34, 0x29, 0x20, 0x3d, 0x3d, 0x20, 0x28, 0x28, 0x28, 0x74, 0x6d, 0x65, 0x6d, 0x5f, 0x61, 0x64
        /*00bd*/ 	.byte	0x64, 0x72, 0x20, 0x3e, 0x3e, 0x20, 0x31, 0x36, 0x29, 0x20, 0x2f, 0x20, 0x33, 0x32, 0x29, 0x20
        /*00cd*/ 	.byte	0x25, 0x20, 0x34, 0x29, 0x00
	.type		__unnamed_1,@object
	.size		__unnamed_1,(__unnamed_2 - __unnamed_1)
__unnamed_1:
        /*00d2*/ 	.byte	0x61, 0x75, 0x74, 0x6f, 0x20, 0x63, 0x75, 0x74, 0x65, 0x3a, 0x3a, 0x61, 0x73, 0x5f, 0x70, 0x6f
        /* <DEDUP_REMOVED lines=24> */
        /*0262*/ 	.byte	0x3c, 0x34, 0x30, 0x39, 0x36, 0x3e, 0x3e, 0x3e, 0x3e, 0x5d, 0x00
	.type		__unnamed_2,@object
	.size		__unnamed_2,(.L_2 - __unnamed_2)
__unnamed_2:
        /* <DEDUP_REMOVED lines=40> */
        /*04ed*/ 	.byte	0x74, 0x65, 0x3a, 0x3a, 0x43, 0x3c, 0x30, 0x3e, 0x3e, 0x3e, 0x3e, 0x5d, 0x00
.L_2:


//--------------------- .nv.shared._ZN7cutlass13device_kernelINS_4gemm6kernel13GemmUniversalIN4cute5tupleIJiiiiEEENS1_10collective13CollectiveMmaINS1_35MainloopSm100TmaUmmaWarpSpecializedILi4ELi2ELi4ENS5_IJNS4_1CILi2EEESB_NSA_ILi1EEEEEEEENS5_IJNSA_ILi64EEESF_SF_EEENS_12float_e4m3_tENS5_IJlSC_lEEESH_SI_NS4_8TiledMMAINS4_8MMA_AtomIJNS4_10MMA_TraitsINS4_19SM100_MMA_F8F6F4_SSEJSH_SH_fSF_SF_NS4_17integral_constantINS4_4UMMA5MajorELSP_0EEESQ_NSN_INSO_7ScaleInELSR_0EEESS_EEEEEENS4_6LayoutINS5_IJSC_SC_SC_EEENS5_IJNSA_ILi0EEESX_SX_EEEEENS5_IJNS4_10UnderscoreES10_S10_EEEEENS4_23SM90_TMA_LOAD_MULTICASTENS4_14ComposedLayoutINS4_7SwizzleILi2ELi4ELi3EEENS4_18smem_ptr_flag_bitsILi8EEENSV_INS5_IJNSA_ILi8EEESF_EEENS5_IJSF_SC_EEEEEEEvNS4_8identityES13_S1D_vS1E_EENS_8epilogue10collective18CollectiveEpilogueINS1G_23Sm100TmaWarpSpecializedILi1ELi1ELi32ELb0ELb0EEEJSG_NS5_IJNSV_ISF_SC_EES1L_EEESH_SI_SH_SI_NS1G_6fusion15FusionCallbacksIS1K_NS1N_17LinearCombinationISH_fSH_fLNS_15FloatRoundStyleE2EEESG_S1M_JEEENS4_5SM1004TMEM4LOAD26SM100_TMEM_LOAD_16dp32b32xENS4_13SM90_TMA_LOADES1D_NS4_39AutoVectorizingCopyWithAssumedAlignmentILi128EEENS4_14SM90_TMA_STOREES1D_S1Z_S1Z_EEEvvEEEEvNT_6ParamsE --------------------------
	.section	.nv.shared._ZN7cutlass13device_kernelINS_4gemm6kernel13GemmUniversalIN4cute5tupleIJiiiiEEENS1_10collective13CollectiveMmaINS1_35MainloopSm100TmaUmmaWarpSpecializedILi4ELi2ELi4ENS5_IJNS4_1CILi2EEESB_NSA_ILi1EEEEEEEENS5_IJNSA_ILi64EEESF_SF_EEENS_12float_e4m3_tENS5_IJlSC_lEEESH_SI_NS4_8TiledMMAINS4_8MMA_AtomIJNS4_10MMA_TraitsINS4_19SM100_MMA_F8F6F4_SSEJSH_SH_fSF_SF_NS4_17integral_constantINS4_4UMMA5MajorELSP_0EEESQ_NSN_INSO_7ScaleInELSR_0EEESS_EEEEEENS4_6LayoutINS5_IJSC_SC_SC_EEENS5_IJNSA_ILi0EEESX_SX_EEEEENS5_IJNS4_10UnderscoreES10_S10_EEEEENS4_23SM90_TMA_LOAD_MULTICASTENS4_14ComposedLayoutINS4_7SwizzleILi2ELi4ELi3EEENS4_18smem_ptr_flag_bitsILi8EEENSV_INS5_IJNSA_ILi8EEESF_EEENS5_IJSF_SC_EEEEEEEvNS4_8identityES13_S1D_vS1E_EENS_8epilogue10collective18CollectiveEpilogueINS1G_23Sm100TmaWarpSpecializedILi1ELi1ELi32ELb0ELb0EEEJSG_NS5_IJNSV_ISF_SC_EES1L_EEESH_SI_SH_SI_NS1G_6fusion15FusionCallbacksIS1K_NS1N_17LinearCombinationISH_fSH_fLNS_15FloatRoundStyleE2EEESG_S1M_JEEENS4_5SM1004TMEM4LOAD26SM100_TMEM_LOAD_16dp32b32xENS4_13SM90_TMA_LOADES1D_NS4_39AutoVectorizingCopyWithAssumedAlignmentILi128EEENS4_14SM90_TMA_STOREES1D_S1Z_S1Z_EEEvvEEEEvNT_6ParamsE,"aw",@nobits
	.sectionflags	@""
	.align	16
	.zero		1024


//--------------------- .nv.shared.reserved.0     --------------------------
	.section	.nv.shared.reserved.0,"aw",@nobits
	.weak		__nv_reservedSMEM_offset_0_alias
	.size		__nv_reservedSMEM_offset_0_alias, 0, 64
	.other		__nv_reservedSMEM_offset_0_alias,@"STO_CUDA_RESERVED_SHARED STV_DEFAULT"
__nv_reservedSMEM_offset_0_alias:
	.zero		0
.nv.shared.reserved.0:
	.zero		64
	.weak		__nv_reservedSMEM_tcgen05_partition
	.type		__nv_reservedSMEM_tcgen05_partition,@object
	.size		__nv_reservedSMEM_tcgen05_partition,(.L_0 - __nv_reservedSMEM_tcgen05_partition)
__nv_reservedSMEM_tcgen05_partition:
	.zero		32
.L_0:


//--------------------- .nv.global                --------------------------
	.section	.nv.global,"aw",@nobits
.nv.global:
	.type		_ZN39_INTERNAL_3d5b4b20_4_k_cu_310de226_87174cute1_E,@object
	.size		_ZN39_INTERNAL_3d5b4b20_4_k_cu_310de226_87174cute1_E,(_ZN39_INTERNAL_3d5b4b20_4_k_cu_310de226_87174cuda3std3__45__cpo6cbeginE - _ZN39_INTERNAL_3d5b4b20_4_k_cu_310de226_87174cute1_E)
_ZN39_INTERNAL_3d5b4b20_4_k_cu_310de226_87174cute1_E:
	.zero		1
	.type		_ZN39_INTERNAL_3d5b4b20_4_k_cu_310de226_87174cuda3std3__45__cpo6cbeginE,@object
	.size		_ZN39_INTERNAL_3d5b4b20_4_k_cu_310de226_87174cuda3std3__45__cpo6cbeginE,(_ZN39_INTERNAL_3d5b4b20_4_k_cu_310de226_87174cuda3std3__48in_placeE - _ZN39_INTERNAL_3d5b4b20_4_k_cu_310de226_87174cuda3std3__45__cpo6cbeginE)
_ZN39_INTERNAL_3d5b4b20_4_k_cu_310de226_87174cuda3std3__45__cpo6cbeginE:
	.zero		1
	.type		_ZN39_INTERNAL_3d5b4b20_4_k_cu_310de226_87174cuda3std3__48in_placeE,@object
	.size		_ZN39_INTERNAL_3d5b4b20_4_k_cu_310de226_87174cuda3std3__48in_placeE,(_ZN39_INTERNAL_3d5b4b20_4_k_cu_310de226_87174cuda3std6ranges3__45__cpo9iter_moveE - _ZN39_INTERNAL_3d5b4b20_4_k_cu_310de226_87174cuda3std3__48in_placeE)
_ZN39_INTERNAL_3d5b4b20_4_k_cu_310de226_87174cuda3std3__48in_placeE:
	.zero		1
	.type		_ZN39_INTERNAL_3d5b4b20_4_k_cu_310de226_87174cuda3std6ranges3__45__cpo9iter_moveE,@object
	.size		_ZN39_INTERNAL_3d5b4b20_4_k_cu_310de226_87174cuda3std6ranges3__45__cpo9iter_moveE,(_ZN39_INTERNAL_3d5b4b20_4_k_cu_310de226_87174cuda3std3__45__cpo5beginE - _ZN39_INTERNAL_3d5b4b20_4_k_cu_310de226_87174cuda3std6ranges3__45__cpo9iter_moveE)
_ZN39_INTERNAL_3d5b4b20_4_k_cu_310de226_87174cuda3std6ranges3__45__cpo9iter_moveE:
	.zero		1
	.type		_ZN39_INTERNAL_3d5b4b20_4_k_cu_310de226_87174cuda3std3__45__cpo5beginE,@object
	.size		_ZN39_INTERNAL_3d5b4b20_4_k_cu_310de226_87174cuda3std3__45__cpo5beginE,(_ZN39_INTERNAL_3d5b4b20_4_k_cu_310de226_87174cuda3std3__441_GLOBAL__N__3d5b4b20_4_k_cu_310de226_87176ignoreE - _ZN39_INTERNAL_3d5b4b20_4_k_cu_310de226_87174cuda3std3__45__cpo5beginE)
_ZN39_INTERNAL_3d5b4b20_4_k_cu_310de226_87174cuda3std3__45__cpo5beginE:
	.zero		1
	.type		_ZN39_INTERNAL_3d5b4b20_4_k_cu_310de226_87174cuda3std3__441_GLOBAL__N__3d5b4b20_4_k_cu_310de226_87176ignoreE,@object
	.size		_ZN39_INTERNAL_3d5b4b20_4_k_cu_310de226_87174cuda3std3__441_GLOBAL__N__3d5b4b20_4_k_cu_310de226_87176ignoreE,(_ZN39_INTERNAL_3d5b4b20_4_k_cu_310de226_87174cute7productE - _ZN39_INTERNAL_3d5b4b20_4_k_cu_310de226_87174cuda3std3__441_GLOBAL__N__3d5b4b20_4_k_cu_310de226_87176ignoreE)
_ZN39_INTERNAL_3d5b4b20_4_k_cu_310de226_87174cuda3std3__441_GLOBAL__N__3d5b4b20_4_k_cu_310de226_87176ignoreE:
	.zero		1
	.type		_ZN39_INTERNAL_3d5b4b20_4_k_cu_310de226_87174cute7productE,@object
	.size		_ZN39_INTERNAL_3d5b4b20_4_k_cu_310de226_87174cute7productE,(_ZN39_INTERNAL_3d5b4b20_4_k_cu_310de226_87174cuda3std3__45__cpo3endE - _ZN39_INTERNAL_3d5b4b20_4_k_cu_310de226_87174cute7productE)
_ZN39_INTERNAL_3d5b4b20_4_k_cu_310de226_87174cute7productE:
	.zero		1
	.type		_ZN39_INTERNAL_3d5b4b20_4_k_cu_310de226_87174cuda3std3__45__cpo3endE,@object
	.size		_ZN39_INTERNAL_3d5b4b20_4_k_cu_310de226_87174cuda3std3__45__cpo3endE,(_ZN39_INTERNAL_3d5b4b20_4_k_cu_310de226_87174cuda3std3__419piecewise_constructE - _ZN39_INTERNAL_3d5b4b20_4_k_cu_310de226_87174cuda3std3__45__cpo3endE)
_ZN39_INTERNAL_3d5b4b20_4_k_cu_310de226_87174cuda3std3__45__cpo3endE:
	.zero		1
	.type		_ZN39_INTERNAL_3d5b4b20_4_k_cu_310de226_87174cuda3std3__419piecewise_constructE,@object
	.size		_ZN39_INTERNAL_3d5b4b20_4_k_cu_310de226_87174cuda3std3__419piecewise_constructE,(_ZN39_INTERNAL_3d5b4b20_4_k_cu_310de226_87174cuda3std3__45__cpo4cendE - _ZN39_INTERNAL_3d5b4b20_4_k_cu_310de226_87174cuda3std3__419piecewise_constructE)
_ZN39_INTERNAL_3d5b4b20_4_k_cu_310de226_87174cuda3std3__419piecewise_constructE:
	.zero		1
	.type		_ZN39_INTERNAL_3d5b4b20_4_k_cu_310de226_87174cuda3std3__45__cpo4cendE,@object
	.size		_ZN39_INTERNAL_3d5b4b20_4_k_cu_310de226_87174cuda3std3__45__cpo4cendE,(_ZN39_INTERNAL_3d5b4b20_4_k_cu_310de226_87174cuda3std6ranges3__45__cpo4swapE - _ZN39_INTERNAL_3d5b4b20_4_k_cu_310de226_87174cuda3std3__45__cpo4cendE)
_ZN39_INTERNAL_3d5b4b20_4_k_cu_310de226_87174cuda3std3__45__cpo4cendE:
	.zero		1
	.type		_ZN39_INTERNAL_3d5b4b20_4_k_cu_310de226_87174cuda3std6ranges3__45__cpo4swapE,@object
	.size		_ZN39_INTERNAL_3d5b4b20_4_k_cu_310de226_87174cuda3std6ranges3__45__cpo4swapE,(.L_10 - _ZN39_INTERNAL_3d5b4b20_4_k_cu_310de226_87174cuda3std6ranges3__45__cpo4swapE)
_ZN39_INTERNAL_3d5b4b20_4_k_cu_310de226_87174cuda3std6ranges3__45__cpo4swapE:
	.zero		1
.L_10:


//--------------------- .nv.constant0._ZN7cutlass13device_kernelINS_4gemm6kernel13GemmUniversalIN4cute5tupleIJiiiiEEENS1_10collective13CollectiveMmaINS1_35MainloopSm100TmaUmmaWarpSpecializedILi4ELi2ELi4ENS5_IJNS4_1CILi2EEESB_NSA_ILi1EEEEEEEENS5_IJNSA_ILi64EEESF_SF_EEENS_12float_e4m3_tENS5_IJlSC_lEEESH_SI_NS4_8TiledMMAINS4_8MMA_AtomIJNS4_10MMA_TraitsINS4_19SM100_MMA_F8F6F4_SSEJSH_SH_fSF_SF_NS4_17integral_constantINS4_4UMMA5MajorELSP_0EEESQ_NSN_INSO_7ScaleInELSR_0EEESS_EEEEEENS4_6LayoutINS5_IJSC_SC_SC_EEENS5_IJNSA_ILi0EEESX_SX_EEEEENS5_IJNS4_10UnderscoreES10_S10_EEEEENS4_23SM90_TMA_LOAD_MULTICASTENS4_14ComposedLayoutINS4_7SwizzleILi2ELi4ELi3EEENS4_18smem_ptr_flag_bitsILi8EEENSV_INS5_IJNSA_ILi8EEESF_EEENS5_IJSF_SC_EEEEEEEvNS4_8identityES13_S1D_vS1E_EENS_8epilogue10collective18CollectiveEpilogueINS1G_23Sm100TmaWarpSpecializedILi1ELi1ELi32ELb0ELb0EEEJSG_NS5_IJNSV_ISF_SC_EES1L_EEESH_SI_SH_SI_NS1G_6fusion15FusionCallbacksIS1K_NS1N_17LinearCombinationISH_fSH_fLNS_15FloatRoundStyleE2EEESG_S1M_JEEENS4_5SM1004TMEM4LOAD26SM100_TMEM_LOAD_16dp32b32xENS4_13SM90_TMA_LOADES1D_NS4_39AutoVectorizingCopyWithAssumedAlignmentILi128EEENS4_14SM90_TMA_STOREES1D_S1Z_S1Z_EEEvvEEEEvNT_6ParamsE --------------------------
	.section	.nv.constant0._ZN7cutlass13device_kernelINS_4gemm6kernel13GemmUniversalIN4cute5tupleIJiiiiEEENS1_10collective13CollectiveMmaINS1_35MainloopSm100TmaUmmaWarpSpecializedILi4ELi2ELi4ENS5_IJNS4_1CILi2EEESB_NSA_ILi1EEEEEEEENS5_IJNSA_ILi64EEESF_SF_EEENS_12float_e4m3_tENS5_IJlSC_lEEESH_SI_NS4_8TiledMMAINS4_8MMA_AtomIJNS4_10MMA_TraitsINS4_19SM100_MMA_F8F6F4_SSEJSH_SH_fSF_SF_NS4_17integral_constantINS4_4UMMA5MajorELSP_0EEESQ_NSN_INSO_7ScaleInELSR_0EEESS_EEEEEENS4_6LayoutINS5_IJSC_SC_SC_EEENS5_IJNSA_ILi0EEESX_SX_EEEEENS5_IJNS4_10UnderscoreES10_S10_EEEEENS4_23SM90_TMA_LOAD_MULTICASTENS4_14ComposedLayoutINS4_7SwizzleILi2ELi4ELi3EEENS4_18smem_ptr_flag_bitsILi8EEENSV_INS5_IJNSA_ILi8EEESF_EEENS5_IJSF_SC_EEEEEEEvNS4_8identityES13_S1D_vS1E_EENS_8epilogue10collective18CollectiveEpilogueINS1G_23Sm100TmaWarpSpecializedILi1ELi1ELi32ELb0ELb0EEEJSG_NS5_IJNSV_ISF_SC_EES1L_EEESH_SI_SH_SI_NS1G_6fusion15FusionCallbacksIS1K_NS1N_17LinearCombinationISH_fSH_fLNS_15FloatRoundStyleE2EEESG_S1M_JEEENS4_5SM1004TMEM4LOAD26SM100_TMEM_LOAD_16dp32b32xENS4_13SM90_TMA_LOADES1D_NS4_39AutoVectorizingCopyWithAssumedAlignmentILi128EEENS4_14SM90_TMA_STOREES1D_S1Z_S1Z_EEEvvEEEEvNT_6ParamsE,"a",@progbits
	.sectionflags	@""
	.align	4
.nv.constant0._ZN7cutlass13device_kernelINS_4gemm6kernel13GemmUniversalIN4cute5tupleIJiiiiEEENS1_10collective13CollectiveMmaINS1_35MainloopSm100TmaUmmaWarpSpecializedILi4ELi2ELi4ENS5_IJNS4_1CILi2EEESB_NSA_ILi1EEEEEEEENS5_IJNSA_ILi64EEESF_SF_EEENS_12float_e4m3_tENS5_IJlSC_lEEESH_SI_NS4_8TiledMMAINS4_8MMA_AtomIJNS4_10MMA_TraitsINS4_19SM100_MMA_F8F6F4_SSEJSH_SH_fSF_SF_NS4_17integral_constantINS4_4UMMA5MajorELSP_0EEESQ_NSN_INSO_7ScaleInELSR_0EEESS_EEEEEENS4_6LayoutINS5_IJSC_SC_SC_EEENS5_IJNSA_ILi0EEESX_SX_EEEEENS5_IJNS4_10UnderscoreES10_S10_EEEEENS4_23SM90_TMA_LOAD_MULTICASTENS4_14ComposedLayoutINS4_7SwizzleILi2ELi4ELi3EEENS4_18smem_ptr_flag_bitsILi8EEENSV_INS5_IJNSA_ILi8EEESF_EEENS5_IJSF_SC_EEEEEEEvNS4_8identityES13_S1D_vS1E_EENS_8epilogue10collective18CollectiveEpilogueINS1G_23Sm100TmaWarpSpecializedILi1ELi1ELi32ELb0ELb0EEEJSG_NS5_IJNSV_ISF_SC_EES1L_EEESH_SI_SH_SI_NS1G_6fusion15FusionCallbacksIS1K_NS1N_17LinearCombinationISH_fSH_fLNS_15FloatRoundStyleE2EEESG_S1M_JEEENS4_5SM1004TMEM4LOAD26SM100_TMEM_LOAD_16dp32b32xENS4_13SM90_TMA_LOADES1D_NS4_39AutoVectorizingCopyWithAssumedAlignmentILi128EEENS4_14SM90_TMA_STOREES1D_S1Z_S1Z_EEEvvEEEEvNT_6ParamsE:
	.zero		2944


//--------------------- SYMBOLS --------------------------

	.type		.nv.reservedSmem.offset0,@object
	.size		.nv.reservedSmem.offset0,0x4
	.type		.nv.reservedSmem.cap,@object
	.size		.nv.reservedSmem.cap,0x4
	.type		__assertfail,@function
